# CuTe-DSL kernel — source=cudnn_frontend_dsl family=gemm_swiglu
# config = {"ab_dtype": "Float16", "c_dtype": "BFloat16", "mma_mn": [256, 128], "cluster_mn": [4, 2]}


// ===== COMPILED SASS (sm_100a) =====

	.target	sm_100a

	.elftype	@"ET_EXEC"


//--------------------- .note.nv.tkinfo           --------------------------
	.section	.note.nv.tkinfo,"",@"SHT_NOTE"
	.sectionflags	@"SHF_NOTE_NV_TKINFO"
	.tkinfo
        /*0018*/ 	.word	0x00000081
        /*0030*/ 	.string	""
        /*0030*/ 	.string	"ptxas"
        /*0030*/ 	.string	"Cuda compilation tools, release 12.9, V12.9.83"
        /*0030*/ 	.string	"Build system must define TOOLS_VERSION_EXTENDED"
        /*0030*/ 	.string	"-O 3 -arch sm_100a "



//--------------------- .note.nv.cuver            --------------------------
	.section	.note.nv.cuver,"",@"SHT_NOTE"
	.sectionflags	@"SHF_NOTE_NV_CUVER"
        /*0018*/ 	.short	0x0001
        /*001a*/ 	.short	0x0064
        /*001c*/ 	.short	0x0001
        /*001e*/ 	.short	0x0000
        /*0020*/ 	.short	0x0001
        /*0022*/ 	.short	0x0000


//--------------------- .nv.info                  --------------------------
	.section	.nv.info,"",@"SHT_CUDA_INFO"
	.align	4


	//----- nvinfo : EIATTR_REGCOUNT
	.align		4
        /*0000*/ 	.byte	0x04, 0x2f
        /*0002*/ 	.short	(.L_6 - .L_5)
	.align		4
.L_5:
        /*0004*/ 	.word	index@(kernel_cutlass_kernel_cudnngemm_swigludense_gemm_persistent_swigluPersistentDenseGemmKernel_object_at__TiledMMA_ThrLayoutVMNK21111000_PermutationMNK____MMAAtom_ThrID21_ShapeMNK25612816_TV_0)
        /*0008*/ 	.word	0x00000061


	//----- nvinfo : EIATTR_FRAME_SIZE
	.align		4
.L_6:
        /*000c*/ 	.byte	0x04, 0x11
        /*000e*/ 	.short	(.L_8 - .L_7)
	.align		4
.L_7:
        /*0010*/ 	.word	index@($__internal_2_$__cuda_sm10x_tcgen05_guardrail_trap_unallocated_columns_being_dealloced)
        /*0014*/ 	.word	0x00000000


	//----- nvinfo : EIATTR_FRAME_SIZE
	.align		4
.L_8:
        /*0018*/ 	.byte	0x04, 0x11
        /*001a*/ 	.short	(.L_10 - .L_9)
	.align		4
.L_9:
        /*001c*/ 	.word	index@($__internal_1_$__cuda_sm10x_tcgen05_guardrail_trap_phase_invalid_during_alloc)
        /*0020*/ 	.word	0x00000000


	//----- nvinfo : EIATTR_FRAME_SIZE
	.align		4
.L_10:
        /*0024*/ 	.byte	0x04, 0x11
        /*0026*/ 	.short	(.L_12 - .L_11)
	.align		4
.L_11:
        /*0028*/ 	.word	index@($__internal_0_$__cuda_sm10x_tcgen05_guardrail_trap_col_being_dealloced_not_returned_by_alloc)
        /*002c*/ 	.word	0x00000000


	//----- nvinfo : EIATTR_FRAME_SIZE
	.align		4
.L_12:
        /*0030*/ 	.byte	0x04, 0x11
        /*0032*/ 	.short	(.L_14 - .L_13)
	.align		4
.L_13:
        /*0034*/ 	.word	index@(kernel_cutlass_kernel_cudnngemm_swigludense_gemm_persistent_swigluPersistentDenseGemmKernel_object_at__TiledMMA_ThrLayoutVMNK21111000_PermutationMNK____MMAAtom_ThrID21_ShapeMNK25612816_TV_0)
        /*0038*/ 	.word	0x00000000


	//----- nvinfo : EIATTR_MIN_STACK_SIZE
	.align		4
.L_14:
        /*003c*/ 	.byte	0x04, 0x12
        /*003e*/ 	.short	(.L_16 - .L_15)
	.align		4
.L_15:
        /*0040*/ 	.word	index@(kernel_cutlass_kernel_cudnngemm_swigludense_gemm_persistent_swigluPersistentDenseGemmKernel_object_at__TiledMMA_ThrLayoutVMNK21111000_PermutationMNK____MMAAtom_ThrID21_ShapeMNK25612816_TV_0)
        /*0044*/ 	.word	0x00000000
.L_16:


//--------------------- .nv.info.kernel_cutlass_kernel_cudnngemm_swigludense_gemm_persistent_swigluPersistentDenseGemmKernel_object_at__TiledMMA_ThrLayoutVMNK21111000_PermutationMNK____MMAAtom_ThrID21_ShapeMNK25612816_TV_0 --------------------------
	.section	.nv.info.kernel_cutlass_kernel_cudnngemm_swigludense_gemm_persistent_swigluPersistentDenseGemmKernel_object_at__TiledMMA_ThrLayoutVMNK21111000_PermutationMNK____MMAAtom_ThrID21_ShapeMNK25612816_TV_0,"",@"SHT_CUDA_INFO"
	.sectionflags	@""
	.align	4


	//----- nvinfo : EIATTR_CUDA_API_VERSION
	.align		4
        /*0000*/ 	.byte	0x04, 0x37
        /*0002*/ 	.short	(.L_18 - .L_17)
.L_17:
        /*0004*/ 	.word	0x00000081


	//----- nvinfo : EIATTR_KPARAM_INFO
	.align		4
.L_18:
        /*0008*/ 	.byte	0x04, 0x17
        /*000a*/ 	.short	(.L_20 - .L_19)
.L_19:
        /*000c*/ 	.word	0x00000000
        /*0010*/ 	.short	0x0008
        /*0012*/ 	.short	0x0264
        /*0014*/ 	.byte	0x00, 0xf0, 0x11, 0x00


	//----- nvinfo : EIATTR_KPARAM_INFO
	.align		4
.L_20:
        /*0018*/ 	.byte	0x04, 0x17
        /*001a*/ 	.short	(.L_22 - .L_21)
.L_21:
        /*001c*/ 	.word	0x00000000
        /*0020*/ 	.short	0x0007
        /*0022*/ 	.short	0x0258
        /*0024*/ 	.byte	0x00, 0xf0, 0x31, 0x00


	//----- nvinfo : EIATTR_KPARAM_INFO
	.align		4
.L_22:
        /*0028*/ 	.byte	0x04, 0x17
        /*002a*/ 	.short	(.L_24 - .L_23)
.L_23:
        /*002c*/ 	.word	0x00000000
        /*0030*/ 	.short	0x0006
        /*0032*/ 	.short	0x024c
        /*0034*/ 	.byte	0x00, 0xf0, 0x31, 0x00


	//----- nvinfo : EIATTR_KPARAM_INFO
	.align		4
.L_24:
        /*0038*/ 	.byte	0x04, 0x17
        /*003a*/ 	.short	(.L_26 - .L_25)
.L_25:
        /*003c*/ 	.word	0x00000000
        /*0040*/ 	.short	0x0005
        /*0042*/ 	.short	0x0240
        /*0044*/ 	.byte	0x00, 0xf0, 0x31, 0x00


	//----- nvinfo : EIATTR_KPARAM_INFO
	.align		4
.L_26:
        /*0048*/ 	.byte	0x04, 0x17
        /*004a*/ 	.short	(.L_28 - .L_27)
.L_27:
        /*004c*/ 	.word	0x00000000
        /*0050*/ 	.short	0x0004
        /*0052*/ 	.short	0x01c0
        /*0054*/ 	.byte	0x00, 0xf0, 0x01, 0x02


	//----- nvinfo : EIATTR_KPARAM_INFO
	.align		4
.L_28:
        /*0058*/ 	.byte	0x04, 0x17
        /*005a*/ 	.short	(.L_30 - .L_29)
.L_29:
        /*005c*/ 	.word	0x00000000
        /*0060*/ 	.short	0x0003
        /*0062*/ 	.short	0x0140
        /*0064*/ 	.byte	0x00, 0xf0, 0x01, 0x02


	//----- nvinfo : EIATTR_KPARAM_INFO
	.align		4
.L_30:
        /*0068*/ 	.byte	0x04, 0x17
        /*006a*/ 	.short	(.L_32 - .L_31)
.L_31:
        /*006c*/ 	.word	0x00000000
        /*0070*/ 	.short	0x0002
        /*0072*/ 	.short	0x00c0
        /*0074*/ 	.byte	0x00, 0xf0, 0x01, 0x02


	//----- nvinfo : EIATTR_KPARAM_INFO
	.align		4
.L_32:
        /*0078*/ 	.byte	0x04, 0x17
        /*007a*/ 	.short	(.L_34 - .L_33)
.L_33:
        /*007c*/ 	.word	0x00000000
        /*0080*/ 	.short	0x0001
        /*0082*/ 	.short	0x0040
        /*0084*/ 	.byte	0x00, 0xf0, 0x01, 0x02


	//----- nvinfo : EIATTR_KPARAM_INFO
	.align		4
.L_34:
        /*0088*/ 	.byte	0x04, 0x17
        /*008a*/ 	.short	(.L_36 - .L_35)
.L_35:
        /*008c*/ 	.word	0x00000000
        /*0090*/ 	.short	0x0000
        /*0092*/ 	.short	0x0000
        /*0094*/ 	.byte	0x00, 0xf0, 0x0d, 0x00


	//----- nvinfo : EIATTR_AT_ENTRY_FRAGMENTS
	.align		4
.L_36:
        /*0098*/ 	.byte	0x04, 0x4f
        /*009a*/ 	.short	(.L_38 - .L_37)


	//   ....[0]....
.L_37:
        /*009c*/ 	.word	0x00000004


	//   ....[1]....
        /*00a0*/ 	.word	0x00000005


	//----- nvinfo : EIATTR_RESERVED_SMEM_USED
	.align		4
.L_38:
        /*00a4*/ 	.byte	0x01, 0x41
	.zero		2


	//----- nvinfo : EIATTR_SPARSE_MMA_MASK
	.align		4
        /*00a8*/ 	.byte	0x03, 0x50
        /*00aa*/ 	.short	0x0000


	//----- nvinfo : EIATTR_TCGEN05_2CTA_USED
	.align		4
        /*00ac*/ 	.byte	0x01, 0x52
	.zero		2


	//----- nvinfo : EIATTR_MAXREG_COUNT
	.align		4
        /*00b0*/ 	.byte	0x03, 0x1b
        /*00b2*/ 	.short	0x00ff


	//----- nvinfo : EIATTR_NUM_BARRIERS
	.align		4
        /*00b4*/ 	.byte	0x02, 0x4c
        /*00b6*/ 	.byte	0x03
	.zero		1


	//----- nvinfo : EIATTR_INT_WARP_WIDE_INSTR_OFFSETS
	.align		4
        /*00b8*/ 	.byte	0x04, 0x31
        /*00ba*/ 	.short	(.L_40 - .L_39)


	//   ....[0]....
.L_39:
        /*00bc*/ 	.word	0x00004840


	//   ....[1]....
        /*00c0*/ 	.word	0x00004870


	//----- nvinfo : EIATTR_COOP_GROUP_MASK_REGIDS
	.align		4
.L_40:
        /*00c4*/ 	.byte	0x04, 0x29
        /*00c6*/ 	.short	(.L_42 - .L_41)


	//   ....[0]....
.L_41:
        /*00c8*/ 	.word	0xffffffff


	//   ....[1]....
        /*00cc*/ 	.word	0xffffffff


	//   ....[2]....
        /*00d0*/ 	.word	0xffffffff


	//   ....[3]....
        /*00d4*/ 	.word	0xffffffff


	//   ....[4]....
        /*00d8*/ 	.word	0xffffffff


	//   ....[5]....
        /*00dc*/ 	.word	0xffffffff


	//   ....[6]....
        /*00e0*/ 	.word	0xffffffff


	//----- nvinfo : EIATTR_COOP_GROUP_INSTR_OFFSETS
	.align		4
.L_42:
        /*00e4*/ 	.byte	0x04, 0x28
        /*00e6*/ 	.short	(.L_44 - .L_43)


	//   ....[0]....
.L_43:
        /*00e8*/ 	.word	0x00000500


	//   ....[1]....
        /*00ec*/ 	.word	0x00000730


	//   ....[2]....
        /*00f0*/ 	.word	0x00000880


	//   ....[3]....
        /*00f4*/ 	.word	0x00001db0


	//   ....[4]....
        /*00f8*/ 	.word	0x000023c0


	//   ....[5]....
        /*00fc*/ 	.word	0x000046c0


	//   ....[6]....
        /*0100*/ 	.word	0x00004920


	//----- nvinfo : EIATTR_VRC_CTA_INIT_COUNT
	.align		4
.L_44:
        /*0104*/ 	.byte	0x02, 0x4a
        /*0106*/ 	.byte	0x80
	.zero		1


	//----- nvinfo : EIATTR_MBARRIER_INSTR_OFFSETS
	.align		4
        /*0108*/ 	.byte	0x04, 0x39
        /*010a*/ 	.short	(.L_46 - .L_45)


	//   ....[0]....
.L_45:
        /*010c*/ 	.word	0x000003d0
        /*0110*/ 	.word	0x000000ff
        /*0114*/ 	.word	0x00000000
        /*0118*/ 	.short	0x0100
        /*011a*/ 	.byte	0x07
	.zero		1


	//   ....[1]....
        /*011c*/ 	.word	0x000003e0
        /*0120*/ 	.word	0x000000ff
        /*0124*/ 	.word	0x00000008
        /*0128*/ 	.short	0x0100
        /*012a*/ 	.byte	0x07
	.zero		1


	//   ....[2]....
        /*012c*/ 	.word	0x000003f0
        /*0130*/ 	.word	0x000000ff
        /*0134*/ 	.word	0x00000010
        /*0138*/ 	.short	0x0100
        /*013a*/ 	.byte	0x07
	.zero		1


	//   ....[3]....
        /*013c*/ 	.word	0x00000400
        /*0140*/ 	.word	0x000000ff
        /*0144*/ 	.word	0x00000018
        /*0148*/ 	.short	0x0100
        /*014a*/ 	.byte	0x07
	.zero		1


	//   ....[4]....
        /*014c*/ 	.word	0x00000410
        /*0150*/ 	.word	0x000000ff
        /*0154*/ 	.word	0x00000020
        /*0158*/ 	.short	0x0100
        /*015a*/ 	.byte	0x07
	.zero		1


	//   ....[5]....
        /*015c*/ 	.word	0x00000420
        /*0160*/ 	.word	0x000000ff
        /*0164*/ 	.word	0x00000028
        /*0168*/ 	.short	0x0100
        /*016a*/ 	.byte	0x07
	.zero		1


	//   ....[6]....
        /*016c*/ 	.word	0x00000430
        /*0170*/ 	.word	0x000000ff
        /*0174*/ 	.word	0x00000030
        /*0178*/ 	.short	0x0100
        /*017a*/ 	.byte	0x07
	.zero		1


	//   ....[7]....
        /*017c*/ 	.word	0x00000440
        /*0180*/ 	.word	0x000000ff
        /*0184*/ 	.word	0x00000038
        /*0188*/ 	.short	0x0100
        /*018a*/ 	.byte	0x07
	.zero		1


	//   ....[8]....
        /*018c*/ 	.word	0x00000450
        /*0190*/ 	.word	0x000000ff
        /*0194*/ 	.word	0x00000040
        /*0198*/ 	.short	0x0100
        /*019a*/ 	.byte	0x07
	.zero		1


	//   ....[9]....
        /*019c*/ 	.word	0x00000460
        /*01a0*/ 	.word	0x000000ff
        /*01a4*/ 	.word	0x00000048
        /*01a8*/ 	.short	0x0100
        /*01aa*/ 	.byte	0x07
	.zero		1


	//   ....[10]....
        /*01ac*/ 	.word	0x00000470
        /*01b0*/ 	.word	0x000000ff
        /*01b4*/ 	.word	0x00000050
        /*01b8*/ 	.short	0x0100
        /*01ba*/ 	.byte	0x07
	.zero		1


	//   ....[11]....
        /*01bc*/ 	.word	0x00000480
        /*01c0*/ 	.word	0x000000ff
        /*01c4*/ 	.word	0x00000058
        /*01c8*/ 	.short	0x0100
        /*01ca*/ 	.byte	0x07
	.zero		1


	//   ....[12]....
        /*01cc*/ 	.word	0x00000490
        /*01d0*/ 	.word	0x000000ff
        /*01d4*/ 	.word	0x00000060
        /*01d8*/ 	.short	0x0100
        /*01da*/ 	.byte	0x07
	.zero		1


	//   ....[13]....
        /*01dc*/ 	.word	0x000004a0
        /*01e0*/ 	.word	0x000000ff
        /*01e4*/ 	.word	0x00000068
        /*01e8*/ 	.short	0x0100
        /*01ea*/ 	.byte	0x07
	.zero		1


	//   ....[14]....
        /*01ec*/ 	.word	0x000006a0
        /*01f0*/ 	.word	0x000000ff
        /*01f4*/ 	.word	0x00000070
        /*01f8*/ 	.short	0x0100
        /*01fa*/ 	.byte	0x07
	.zero		1


	//   ....[15]....
        /*01fc*/ 	.word	0x000006b0
        /*0200*/ 	.word	0x000000ff
        /*0204*/ 	.word	0x00000078
        /*0208*/ 	.short	0x0100
        /*020a*/ 	.byte	0x07
	.zero		1


	//   ....[16]....
        /*020c*/ 	.word	0x000006c0
        /*0210*/ 	.word	0x000000ff
        /*0214*/ 	.word	0x00000080
        /*0218*/ 	.short	0x0100
        /*021a*/ 	.byte	0x07
	.zero		1


	//   ....[17]....
        /*021c*/ 	.word	0x000006d0
        /*0220*/ 	.word	0x000000ff
        /*0224*/ 	.word	0x00000088
        /*0228*/ 	.short	0x0100
        /*022a*/ 	.byte	0x07
	.zero		1


	//   ....[18]....
        /*022c*/ 	.word	0x00000820
        /*0230*/ 	.word	0x000000ff
        /*0234*/ 	.word	0x00000090
        /*0238*/ 	.short	0x0100
        /*023a*/ 	.byte	0x06
	.zero		1


	//   ....[19]....
        /*023c*/ 	.word	0x00000d10
        /*0240*/ 	.word	0x000000ff
        /*0244*/ 	.word	0x00000038
        /*0248*/ 	.short	0x010a
        /*024a*/ 	.byte	0x06
	.zero		1


	//   ....[20]....
        /*024c*/ 	.word	0x00000e60
        /*0250*/ 	.word	0x000000ff
        /*0254*/ 	.word	0x00000038
        /*0258*/ 	.short	0x010a
        /*025a*/ 	.byte	0x09
	.zero		1


	//   ....[21]....
        /*025c*/ 	.word	0x00001050
        /*0260*/ 	.word	0x000000ff
        /*0264*/ 	.word	0x00000038
        /*0268*/ 	.short	0x010a
        /*026a*/ 	.byte	0x25
	.zero		1


	//   ....[22]....
        /*026c*/ 	.word	0x00001420
        /*0270*/ 	.word	0x000000ff
        /*0274*/ 	.word	0x00000038
        /*0278*/ 	.short	0x010a
        /*027a*/ 	.byte	0x05
	.zero		1


	//   ....[23]....
        /*027c*/ 	.word	0x00001880
        /*0280*/ 	.word	0x000000ff
        /*0284*/ 	.word	0x00000000
        /*0288*/ 	.short	0x010a
        /*028a*/ 	.byte	0x0a
	.zero		1


	//   ....[24]....
        /*028c*/ 	.word	0x00001890
        /*0290*/ 	.word	0x000000ff
        /*0294*/ 	.word	0x00000080
        /*0298*/ 	.short	0x010a
        /*029a*/ 	.byte	0x06
	.zero		1


	//   ....[25]....
        /*029c*/ 	.word	0x00001a20
        /*02a0*/ 	.word	0x000000ff
        /*02a4*/ 	.word	0x00000000
        /*02a8*/ 	.short	0x010a
        /*02aa*/ 	.byte	0x05
	.zero		1


	//   ....[26]....
        /*02ac*/ 	.word	0x00001b90
        /*02b0*/ 	.word	0x000000ff
        /*02b4*/ 	.word	0x00000000
        /*02b8*/ 	.short	0x010a
        /*02ba*/ 	.byte	0x0a
	.zero		1


	//   ....[27]....
        /*02bc*/ 	.word	0x00001d30
        /*02c0*/ 	.word	0x00000000
        /*02c4*/ 	.word	0x00000080
        /*02c8*/ 	.short	0x010a
        /*02ca*/ 	.byte	0xff
	.zero		1


	//   ....[28]....
        /*02cc*/ 	.word	0x00002030
        /*02d0*/ 	.word	0x00000003
        /*02d4*/ 	.word	0x00000000
        /*02d8*/ 	.short	0x010a
        /*02da*/ 	.byte	0xff
	.zero		1


	//   ....[29]....
        /*02dc*/ 	.word	0x00002050
        /*02e0*/ 	.word	0x00000003
        /*02e4*/ 	.word	0x00000000
        /*02e8*/ 	.short	0x010a
        /*02ea*/ 	.byte	0xff
	.zero		1


	//   ....[30]....
        /*02ec*/ 	.word	0x00002230
        /*02f0*/ 	.word	0x00000007
        /*02f4*/ 	.word	0x00000000
        /*02f8*/ 	.short	0x010a
        /*02fa*/ 	.byte	0xff
	.zero		1


	//   ....[31]....
        /*02fc*/ 	.word	0x00002250
        /*0300*/ 	.word	0x00000007
        /*0304*/ 	.word	0x00000000
        /*0308*/ 	.short	0x010a
        /*030a*/ 	.byte	0xff
	.zero		1


	//   ....[32]....
        /*030c*/ 	.word	0x00002340
        /*0310*/ 	.word	0x00000007
        /*0314*/ 	.word	0x00000000
        /*0318*/ 	.short	0x0101
        /*031a*/ 	.byte	0xff
	.zero		1


	//   ....[33]....
        /*031c*/ 	.word	0x00002a10
        /*0320*/ 	.word	0x000000ff
        /*0324*/ 	.word	0x00000070
        /*0328*/ 	.short	0x010a
        /*032a*/ 	.byte	0x1b
	.zero		1


	//   ....[34]....
        /*032c*/ 	.word	0x00004380
        /*0330*/ 	.word	0x000000ff
        /*0334*/ 	.word	0x00000000
        /*0338*/ 	.short	0x0101
        /*033a*/ 	.byte	0x1b
	.zero		1


	//   ....[35]....
        /*033c*/ 	.word	0x00004690
        /*0340*/ 	.word	0x00000005
        /*0344*/ 	.word	0x00000000
        /*0348*/ 	.short	0x0101
        /*034a*/ 	.byte	0xff
	.zero		1


	//   ....[36]....
        /*034c*/ 	.word	0x000046a0
        /*0350*/ 	.word	0x00000002
        /*0354*/ 	.word	0x00000090
        /*0358*/ 	.short	0x010a
        /*035a*/ 	.byte	0xff
	.zero		1


	//   ....[37]....
        /*035c*/ 	.word	0x00004980
        /*0360*/ 	.word	0x00000000
        /*0364*/ 	.word	0x00000038
        /*0368*/ 	.short	0x010a
        /*036a*/ 	.byte	0xff
	.zero		1


	//   ....[38]....
        /*036c*/ 	.word	0x00004a00
        /*0370*/ 	.word	0x00000000
        /*0374*/ 	.word	0x00000038
        /*0378*/ 	.short	0x010a
        /*037a*/ 	.byte	0xff
	.zero		1


	//   ....[39]....
        /*037c*/ 	.word	0x00004a70
        /*0380*/ 	.word	0x00000000
        /*0384*/ 	.word	0x00000080
        /*0388*/ 	.short	0x010a
        /*038a*/ 	.byte	0xff
	.zero		1


	//   ....[40]....
        /*038c*/ 	.word	0x00004af0
        /*0390*/ 	.word	0x00000000
        /*0394*/ 	.word	0x00000000
        /*0398*/ 	.short	0x010a
        /*039a*/ 	.byte	0xff
	.zero		1


	//   ....[41]....
        /*039c*/ 	.word	0x00004b50
        /*03a0*/ 	.word	0x00000000
        /*03a4*/ 	.word	0x00000080
        /*03a8*/ 	.short	0x010a
        /*03aa*/ 	.byte	0xff
	.zero		1


	//   ....[42]....
        /*03ac*/ 	.word	0x00004bb0
        /*03b0*/ 	.word	0x00000003
        /*03b4*/ 	.word	0x00000000
        /*03b8*/ 	.short	0x010a
        /*03ba*/ 	.byte	0xff
	.zero		1


	//   ....[43]....
        /*03bc*/ 	.word	0x00004c10
        /*03c0*/ 	.word	0x00000007
        /*03c4*/ 	.word	0x00000000
        /*03c8*/ 	.short	0x010a
        /*03ca*/ 	.byte	0xff
	.zero		1


	//   ....[44]....
        /*03cc*/ 	.word	0x00004c80
        /*03d0*/ 	.word	0x00000004
        /*03d4*/ 	.word	0x00000070
        /*03d8*/ 	.short	0x010a
        /*03da*/ 	.byte	0xff
	.zero		1


	//   ....[45]....
        /*03dc*/ 	.word	0x00004cd0
        /*03e0*/ 	.word	0x00000002
        /*03e4*/ 	.word	0x00000090
        /*03e8*/ 	.short	0x010a
        /*03ea*/ 	.byte	0xff
	.zero		1


	//----- nvinfo : EIATTR_NUM_MBARRIERS
	.align		4
.L_46:
        /*03ec*/ 	.byte	0x03, 0x38
        /*03ee*/ 	.short	0x0013


	//----- nvinfo : EIATTR_EXIT_INSTR_OFFSETS
	.align		4
        /*03f0*/ 	.byte	0x04, 0x1c
        /*03f2*/ 	.short	(.L_48 - .L_47)


	//   ....[0]....
.L_47:
        /*03f4*/ 	.word	0x00001d70


	//   ....[1]....
        /*03f8*/ 	.word	0x00004940


	//----- nvinfo : EIATTR_REQNTID
	.align		4
.L_48:
        /*03fc*/ 	.byte	0x04, 0x10
        /*03fe*/ 	.short	(.L_50 - .L_49)
.L_49:
        /*0400*/ 	.word	0x000000c0
        /*0404*/ 	.word	0x00000001
        /*0408*/ 	.word	0x00000001


	//----- nvinfo : EIATTR_CRS_STACK_SIZE
	.align		4
.L_50:
        /*040c*/ 	.byte	0x04, 0x1e
        /*040e*/ 	.short	(.L_52 - .L_51)
.L_51:
        /*0410*/ 	.word	0x00000000


	//----- nvinfo : EIATTR_CBANK_PARAM_SIZE
	.align		4
.L_52:
        /*0414*/ 	.byte	0x03, 0x19
        /*0416*/ 	.short	0x0268


	//----- nvinfo : EIATTR_PARAM_CBANK
	.align		4
        /*0418*/ 	.byte	0x04, 0x0a
        /*041a*/ 	.short	(.L_54 - .L_53)
	.align		4
.L_53:
        /*041c*/ 	.word	index@(.nv.constant0.kernel_cutlass_kernel_cudnngemm_swigludense_gemm_persistent_swigluPersistentDenseGemmKernel_object_at__TiledMMA_ThrLayoutVMNK21111000_PermutationMNK____MMAAtom_ThrID21_ShapeMNK25612816_TV_0)
        /*0420*/ 	.short	0x0380
        /*0422*/ 	.short	0x0268


	//----- nvinfo : EIATTR_SW_WAR
	.align		4
.L_54:
        /*0424*/ 	.byte	0x04, 0x36
        /*0426*/ 	.short	(.L_56 - .L_55)
.L_55:
        /*0428*/ 	.word	0x00000008
.L_56:


//--------------------- .nv.compat                --------------------------
	.section	.nv.compat,"",@"SHT_CUDA_COMPAT_INFO"
	.align	4
        /*0000*/ 	.byte	0x02, 0x02, 0x02, 0x00, 0x02, 0x05, 0x05, 0x00, 0x02, 0x03, 0x01, 0x00, 0x02, 0x06, 0x01, 0x00


//--------------------- .nv.callgraph             --------------------------
	.section	.nv.callgraph,"",@"SHT_CUDA_CALLGRAPH"
	.align	4
	.sectionentsize	8
	.align		4
        /*0000*/ 	.word	0x00000000
	.align		4
        /*0004*/ 	.word	0xffffffff
	.align		4
        /*0008*/ 	.word	0x00000000
	.align		4
        /*000c*/ 	.word	0xfffffffe
	.align		4
        /*0010*/ 	.word	0x00000000
	.align		4
        /*0014*/ 	.word	0xfffffffd
	.align		4
        /*0018*/ 	.word	0x00000000
	.align		4
        /*001c*/ 	.word	0xfffffffc


//--------------------- .text.kernel_cutlass_kernel_cudnngemm_swigludense_gemm_persistent_swigluPersistentDenseGemmKernel_object_at__TiledMMA_ThrLayoutVMNK21111000_PermutationMNK____MMAAtom_ThrID21_ShapeMNK25612816_TV_0 --------------------------
	.section	.text.kernel_cutlass_kernel_cudnngemm_swigludense_gemm_persistent_swigluPersistentDenseGemmKernel_object_at__TiledMMA_ThrLayoutVMNK21111000_PermutationMNK____MMAAtom_ThrID21_ShapeMNK25612816_TV_0,"ax",@progbits
	.align	128
        .global         kernel_cutlass_kernel_cudnngemm_swigludense_gemm_persistent_swigluPersistentDenseGemmKernel_object_at__TiledMMA_ThrLayoutVMNK21111000_PermutationMNK____MMAAtom_ThrID21_ShapeMNK25612816_TV_0
        .type           kernel_cutlass_kernel_cudnngemm_swigludense_gemm_persistent_swigluPersistentDenseGemmKernel_object_at__TiledMMA_ThrLayoutVMNK21111000_PermutationMNK____MMAAtom_ThrID21_ShapeMNK25612816_TV_0,@function
        .size           kernel_cutlass_kernel_cudnngemm_swigludense_gemm_persistent_swigluPersistentDenseGemmKernel_object_at__TiledMMA_ThrLayoutVMNK21111000_PermutationMNK____MMAAtom_ThrID21_ShapeMNK25612816_TV_0,(.L_x_71 - kernel_cutlass_kernel_cudnngemm_swigludense_gemm_persistent_swigluPersistentDenseGemmKernel_object_at__TiledMMA_ThrLayoutVMNK21111000_PermutationMNK____MMAAtom_ThrID21_ShapeMNK25612816_TV_0)
        .other          kernel_cutlass_kernel_cudnngemm_swigludense_gemm_persistent_swigluPersistentDenseGemmKernel_object_at__TiledMMA_ThrLayoutVMNK21111000_PermutationMNK____MMAAtom_ThrID21_ShapeMNK25612816_TV_0,@"STO_CUDA_ENTRY STV_DEFAULT"
kernel_cutlass_kernel_cudnngemm_swigludense_gemm_persistent_swigluPersistentDenseGemmKernel_object_at__TiledMMA_ThrLayoutVMNK21111000_PermutationMNK____MMAAtom_ThrID21_ShapeMNK25612816_TV_0:
.text.kernel_cutlass_kernel_cudnngemm_swigludense_gemm_persistent_swigluPersistentDenseGemmKernel_object_at__TiledMMA_ThrLayoutVMNK21111000_PermutationMNK____MMAAtom_ThrID21_ShapeMNK25612816_TV_0:
[----:B------:R-:W1:Y:S01]  /*0000*/  LDC R1, c[0x0][0x37c] ;  /* 0x0000df00ff017b82 */ /* 0x000e620000000800 */
[----:B------:R-:W2:Y:S07]  /*0010*/  S2R R4, SR_TID.X ;  /* 0x0000000000047919 */ /* 0x000eae0000002100 */
[----:B------:R-:W3:Y:S01]  /*0020*/  S2UR UR4, SR_CgaCtaId ;  /* 0x00000000000479c3 */ /* 0x000ee20000008800 */
[----:B------:R-:W4:Y:S01]  /*0030*/  LDCU.U8 UR5, c[0x0][0x382] ;  /* 0x00007040ff0577ac */ /* 0x000f220008000000 */
[----:B------:R-:W5:Y:S06]  /*0040*/  LDCU UR7, c[0x0][0x36c] ;  /* 0x00006d80ff0777ac */ /* 0x000f6c0008000800 */
[----:B------:R-:W1:Y:S01]  /*0050*/  S2UR UR21, SR_CTAID.X ;  /* 0x00000000001579c3 */ /* 0x000e620000002500 */
[----:B------:R-:W1:Y:S01]  /*0060*/  LDCU.U8 UR6, c[0x0][0x381] ;  /* 0x00007020ff0677ac */ /* 0x000e620008000000 */
[----:B------:R-:W-:Y:S01]  /*0070*/  UMOV UR26, 0x5 ;  /* 0x00000005001a7882 */ /* 0x000fe20000000000 */
[----:B----4-:R-:W-:-:S02]  /*0080*/  ULOP3.LUT UR5, UR5, 0x1, URZ, 0xc0, !UPT ;  /* 0x0000000105057892 */ /* 0x010fc4000f8ec0ff */
[----:B-----5:R-:W-:Y:S02]  /*0090*/  UISETP.EQ.U32.AND UP2, UPT, UR7, 0x1, UPT ;  /* 0x000000010700788c */ /* 0x020fe4000bf42070 */
[----:B---3--:R-:W-:Y:S02]  /*00a0*/  USHF.R.S32.HI UR28, URZ, 0x1f, UR4 ;  /* 0x0000001fff1c7899 */ /* 0x008fe40008011404 */
[----:B------:R-:W-:Y:S02]  /*00b0*/  ULEA.HI UR36, UR4, UR4, URZ, 0x1 ;  /* 0x0000000404247291 */ /* 0x000fe4000f8f08ff */
[----:B------:R-:W-:Y:S01]  /*00c0*/  ULEA.HI UR28, UR28, UR4, URZ, 0x2 ;  /* 0x000000041c1c7291 */ /* 0x000fe2000f8f10ff */
[----:B--2---:R-:W-:Y:S01]  /*00d0*/  SHF.R.U32.HI R0, RZ, 0x5, R4 ;  /* 0x00000005ff007819 */ /* 0x004fe20000011604 */
[----:B------:R-:W-:Y:S02]  /*00e0*/  UISETP.NE.U32.AND UP6, UPT, UR5, 0x1, UPT ;  /* 0x000000010500788c */ /* 0x000fe4000bfc5070 */
[----:B------:R-:W-:Y:S01]  /*00f0*/  USHF.R.S32.HI UR7, URZ, 0x2, UR28 ;  /* 0x00000002ff077899 */ /* 0x000fe2000801141c */
[----:B------:R-:W-:Y:S01]  /*0100*/  R2UR UR23, R0 ;  /* 0x00000000001772ca */ /* 0x000fe200000e0000 */
[----:B------:R-:W-:-:S02]  /*0110*/  USHF.R.S32.HI UR5, URZ, 0x1, UR36 ;  /* 0x00000001ff057899 */ /* 0x000fc40008011424 */
[----:B------:R-:W-:Y:S02]  /*0120*/  ULEA.HI UR28, UR28, UR7, URZ, 0x1 ;  /* 0x000000071c1c7291 */ /* 0x000fe4000f8f08ff */
[----:B------:R-:W-:Y:S02]  /*0130*/  ULOP3.LUT UR13, UR36, 0xfffffffe, URZ, 0xc0, !UPT ;  /* 0xfffffffe240d7892 */ /* 0x000fe4000f8ec0ff */
[----:B------:R-:W-:Y:S02]  /*0140*/  ULEA.HI UR36, UR36, UR5, URZ, 0x1 ;  /* 0x0000000524247291 */ /* 0x000fe4000f8f08ff */
[----:B------:R-:W-:Y:S02]  /*0150*/  ULOP3.LUT UR28, UR28, 0xfffffffe, URZ, 0xc0, !UPT ;  /* 0xfffffffe1c1c7892 */ /* 0x000fe4000f8ec0ff */
[----:B-1----:R-:W-:Y:S02]  /*0160*/  ULOP3.LUT UR6, UR6, 0x1, URZ, 0xc0, !UPT ;  /* 0x0000000106067892 */ /* 0x002fe4000f8ec0ff */
[----:B------:R-:W-:-:S02]  /*0170*/  UISETP.NE.AND UP4, UPT, UR23, 0x5, UPT ;  /* 0x000000051700788c */ /* 0x000fc4000bf85270 */
[----:B------:R-:W-:Y:S02]  /*0180*/  UIADD3 UR13, UPT, UPT, -UR13, UR4, URZ ;  /* 0x000000040d0d7290 */ /* 0x000fe4000fffe1ff */
[----:B------:R-:W-:Y:S02]  /*0190*/  ULOP3.LUT UR36, UR36, 0xfffffffe, URZ, 0xc0, !UPT ;  /* 0xfffffffe24247892 */ /* 0x000fe4000f8ec0ff */
[----:B------:R-:W-:Y:S02]  /*01a0*/  UIADD3 UR28, UPT, UPT, UR7, -UR28, URZ ;  /* 0x8000001c071c7290 */ /* 0x000fe4000fffe0ff */
[----:B------:R-:W-:Y:S02]  /*01b0*/  UISETP.NE.U32.AND UP5, UPT, UR6, 0x1, UPT ;  /* 0x000000010600788c */ /* 0x000fe4000bfa5070 */
[----:B------:R-:W-:Y:S02]  /*01c0*/  UIADD3 UR36, UPT, UPT, UR5, -UR36, URZ ;  /* 0x8000002405247290 */ /* 0x000fe4000fffe0ff */
[----:B------:R-:W-:-:S02]  /*01d0*/  ULEA UR6, UR28, UR13, 0x2 ;  /* 0x0000000d1c067291 */ /* 0x000fc4000f8e10ff */
[----:B------:R-:W-:Y:S02]  /*01e0*/  ULOP3.LUT UR14, UR21, 0x1, URZ, 0xc0, !UPT ;  /* 0x00000001150e7892 */ /* 0x000fe4000f8ec0ff */
[----:B------:R-:W-:Y:S02]  /*01f0*/  UISETP.NE.AND UP3, UPT, UR23, URZ, UPT ;  /* 0x000000ff1700728c */ /* 0x000fe4000bf65270 */
[----:B------:R-:W-:Y:S02]  /*0200*/  UIADD3 UR27, UPT, UPT, UR36, UR36, URZ ;  /* 0x00000024241b7290 */ /* 0x000fe4000fffe0ff */
[----:B------:R-:W-:Y:S01]  /*0210*/  USHF.L.U32 UR26, UR26, UR6, URZ ;  /* 0x000000061a1a7299 */ /* 0x000fe200080006ff */
[----:B------:R-:W-:Y:S11]  /*0220*/  BRA.U UP4, `(.L_x_0) ;  /* 0x0000000104387547 */ /* 0x000ff6000b800000 */
[----:B------:R-:W1:Y:S02]  /*0230*/  LDCU.64 UR6, c[0x0][0x348] ;  /* 0x00006900ff0677ac */ /* 0x000e640008000a00 */
[----:B-1----:R-:W-:Y:S02]  /*0240*/  UIADD3 UR16, UP1, UPT, UR6, 0x40, URZ ;  /* 0x0000004006107890 */ /* 0x002fe4000ff3e0ff */
[----:B------:R-:W-:Y:S02]  /*0250*/  UIADD3 UR10, UP0, UPT, UR6, 0xc0, URZ ;  /* 0x000000c0060a7890 */ /* 0x000fe4000ff1e0ff */
[----:B------:R-:W-:Y:S02]  /*0260*/  UIADD3.X UR17, UPT, UPT, URZ, UR7, URZ, UP1, !UPT ;  /* 0x00000007ff117290 */ /* 0x000fe40008ffe4ff */
[----:B------:R-:W-:Y:S02]  /*0270*/  UIADD3 UR8, UP1, UPT, UR6, 0x140, URZ ;  /* 0x0000014006087890 */ /* 0x000fe4000ff3e0ff */
[----:B------:R-:W-:-:S02]  /*0280*/  UIADD3.X UR11, UPT, UPT, URZ, UR7, URZ, UP0, !UPT ;  /* 0x00000007ff0b7290 */ /* 0x000fc400087fe4ff */
[----:B------:R-:W-:Y:S02]  /*0290*/  UIADD3 UR6, UP0, UPT, UR6, 0x1c0, URZ ;  /* 0x000001c006067890 */ /* 0x000fe4000ff1e0ff */
[----:B------:R-:W-:Y:S01]  /*02a0*/  UIADD3.X UR9, UPT, UPT, URZ, UR7, URZ, UP1, !UPT ;  /* 0x00000007ff097290 */ /* 0x000fe20008ffe4ff */
[----:B------:R1:W-:Y:S01]  /*02b0*/  UTMACCTL.PF [UR16] ;  /* 0x00000000100079b9 */ /* 0x0003e20008040000 */
[----:B------:R-:W-:-:S03]  /*02c0*/  UIADD3.X UR7, UPT, UPT, URZ, UR7, URZ, UP0, !UPT ;  /* 0x00000007ff077290 */ /* 0x000fc600087fe4ff */
[----:B------:R1:W-:Y:S04]  /*02d0*/  UTMACCTL.PF [UR10] ;  /* 0x000000000a0079b9 */ /* 0x0003e80008040000 */
[----:B------:R1:W-:Y:S02]  /*02e0*/  UTMACCTL.PF [UR8] ;  /* 0x00000000080079b9 */ /* 0x0003e40008040000 */
[----:B------:R1:W-:Y:S02]  /*02f0*/  UTMACCTL.PF [UR6] ;  /* 0x00000000060079b9 */ /* 0x0003e40008040000 */
[----:B-1----:R-:W-:Y:S01]  /*0300*/  NOP ;  /* 0x0000000000007918 */ /* 0x002fe20000000000 */
.L_x_0:
[----:B------:R-:W-:Y:S05]  /*0310*/  BRA.U UP3, `(.L_x_1) ;  /* 0x0000000103687547 */ /* 0x000fea000b800000 */
[----:B------:R-:W-:Y:S01]  /*0320*/  UMOV UR7, 0x400 ;  /* 0x0000040000077882 */ /* 0x000fe20000000000 */
[----:B------:R-:W-:Y:S01]  /*0330*/  UMOV UR8, 0x1 ;  /* 0x0000000100087882 */ /* 0x000fe20000000000 */
[----:B------:R-:W-:Y:S02]  /*0340*/  ULEA UR7, UR4, UR7, 0x18 ;  /* 0x0000000704077291 */ /* 0x000fe4000f8ec0ff */
[----:B------:R-:W-:-:S04]  /*0350*/  UIADD3 UR8, UPT, UPT, -UR8, 0x100000, URZ ;  /* 0x0010000008087890 */ /* 0x000fc8000fffe1ff */
[----:B------:R-:W-:Y:S02]  /*0360*/  USHF.L.U32 UR9, UR8, 0xb, URZ ;  /* 0x0000000b08097899 */ /* 0x000fe400080006ff */
[----:B------:R-:W-:Y:S01]  /*0370*/  USHF.L.U32 UR8, UR8, 0x1, URZ ;  /* 0x0000000108087899 */ /* 0x000fe200080006ff */
[----:B------:R-:W-:Y:S02]  /*0380*/  UMOV UR6, 0x3 ;  /* 0x0000000300067882 */ /* 0x000fe40000000000 */
[----:B------:R-:W-:-:S04]  /*0390*/  UIADD3 UR10, UPT, UPT, -UR6, 0x100000, URZ ;  /* 0x00100000060a7890 */ /* 0x000fc8000fffe1ff */
[----:B------:R-:W-:Y:S02]  /*03a0*/  USHF.L.U32 UR11, UR10, 0xb, URZ ;  /* 0x0000000b0a0b7899 */ /* 0x000fe400080006ff */
[----:B------:R-:W-:Y:S01]  /*03b0*/  USHF.L.U32 UR10, UR10, 0x1, URZ ;  /* 0x000000010a0a7899 */ /* 0x000fe200080006ff */
[----:B------:R-:W1:Y:S02]  /*03c0*/  FENCE.VIEW.ASYNC.S ;  /* 0x00000000000073c6 */ /* 0x000e640000000000 */
[----:B-1----:R1:W2:Y:S01]  /*03d0*/  SYNCS.EXCH.64 URZ, [UR7], UR8 ;  /* 0x0000000807ff75b2 */ /* 0x0022a20008000100 */
[----:B------:R1:W3:Y:S01]  /*03e0*/  SYNCS.EXCH.64 URZ, [UR7+0x8], UR8 ;  /* 0x0000080807ff75b2 */ /* 0x0002e20008000100 */
[----:B------:R1:W4:Y:S01]  /*03f0*/  SYNCS.EXCH.64 URZ, [UR7+0x10], UR8 ;  /* 0x0000100807ff75b2 */ /* 0x0003220008000100 */
[----:B------:R1:W5:Y:S01]  /*0400*/  SYNCS.EXCH.64 URZ, [UR7+0x18], UR8 ;  /* 0x0000180807ff75b2 */ /* 0x0003620008000100 */
[----:B------:R1:W1:Y:S01]  /*0410*/  SYNCS.EXCH.64 URZ, [UR7+0x20], UR8 ;  /* 0x0000200807ff75b2 */ /* 0x0002620008000100 */
[----:B------:R1:W1:Y:S01]  /*0420*/  SYNCS.EXCH.64 URZ, [UR7+0x28], UR8 ;  /* 0x0000280807ff75b2 */ /* 0x0002620008000100 */
[----:B------:R1:W1:Y:S03]  /*0430*/  SYNCS.EXCH.64 URZ, [UR7+0x30], UR8 ;  /* 0x0000300807ff75b2 */ /* 0x0002660008000100 */
[----:B------:R1:W1:Y:S01]  /*0440*/  SYNCS.EXCH.64 URZ, [UR7+0x38], UR10 ;  /* 0x0000380a07ff75b2 */ /* 0x0002620008000100 */
[----:B------:R1:W1:Y:S01]  /*0450*/  SYNCS.EXCH.64 URZ, [UR7+0x40], UR10 ;  /* 0x0000400a07ff75b2 */ /* 0x0002620008000100 */
[----:B------:R1:W1:Y:S01]  /*0460*/  SYNCS.EXCH.64 URZ, [UR7+0x48], UR10 ;  /* 0x0000480a07ff75b2 */ /* 0x0002620008000100 */
[----:B------:R1:W1:Y:S01]  /*0470*/  SYNCS.EXCH.64 URZ, [UR7+0x50], UR10 ;  /* 0x0000500a07ff75b2 */ /* 0x0002620008000100 */
[----:B------:R1:W1:Y:S01]  /*0480*/  SYNCS.EXCH.64 URZ, [UR7+0x58], UR10 ;  /* 0x0000580a07ff75b2 */ /* 0x0002620008000100 */
[----:B------:R1:W1:Y:S01]  /*0490*/  SYNCS.EXCH.64 URZ, [UR7+0x60], UR10 ;  /* 0x0000600a07ff75b2 */ /* 0x0002620008000100 */
[----:B------:R1:W1:Y:S01]  /*04a0*/  SYNCS.EXCH.64 URZ, [UR7+0x68], UR10 ;  /* 0x0000680a07ff75b2 */ /* 0x0002620008000100 */
[----:B------:R-:W-:Y:S01]  /*04b0*/  NOP ;  /* 0x0000000000007918 */ /* 0x000fe20000000000 */
.L_x_1:
[----:B------:R-:W-:Y:S01]  /*04c0*/  NOP ;  /* 0x0000000000007918 */ /* 0x000fe20000000000 */
[----:B------:R-:W-:Y:S05]  /*04d0*/  BRA.U !UP2, `(.L_x_2) ;  /* 0x000000010a087547 */ /* 0x000fea000b800000 */
[----:B-12345:R-:W-:Y:S01]  /*04e0*/  UCGABAR_ARV ;  /* 0x00000000000079c7 */ /* 0x03efe20008000000 */
[----:B------:R-:W-:Y:S05]  /*04f0*/  BRA `(.L_x_3) ;  /* 0x0000000000047947 */ /* 0x000fea0003800000 */
.L_x_2:
[----:B-12345:R-:W-:Y:S01]  /*0500*/  NOP ;  /* 0x0000000000007918 */ /* 0x03efe20000000000 */
.L_x_3:
[----:B------:R-:W-:Y:S05]  /*0510*/  BRA.U !UP2, `(.L_x_4) ;  /* 0x000000010a0c7547 */ /* 0x000fea000b800000 */
[----:B------:R-:W-:Y:S01]  /*0520*/  UCGABAR_WAIT ;  /* 0x0000000000007dc7 */ /* 0x000fe20008000000 */
[----:B------:R-:W-:Y:S01]  /*0530*/  CCTL.IVALL ;  /* 0x00000000ff00798f */ /* 0x000fe20002000000 */
[----:B------:R-:W-:Y:S05]  /*0540*/  BRA `(.L_x_5) ;  /* 0x0000000000047947 */ /* 0x000fea0003800000 */
.L_x_4:
[----:B------:R-:W-:Y:S06]  /*0550*/  BAR.SYNC.DEFER_BLOCKING 0x0 ;  /* 0x0000000000007b1d */ /* 0x000fec0000010000 */
.L_x_5:
[----:B------:R-:W-:Y:S01]  /*0560*/  UIADD3 UR6, UPT, UPT, UR5, UR5, URZ ;  /* 0x0000000505067290 */ /* 0x000fe2000fffe0ff */
[----:B------:R-:W-:Y:S01]  /*0570*/  UMOV UR24, 0x3 ;  /* 0x0000000300187882 */ /* 0x000fe20000000000 */
[----:B------:R-:W-:Y:S02]  /*0580*/  UIADD3 UR12, UPT, UPT, UR5, -0x1, URZ ;  /* 0xffffffff050c7890 */ /* 0x000fe4000fffe0ff */
[----:B------:R-:W-:Y:S02]  /*0590*/  UISETP.NE.AND UP0, UPT, UR4, UR6, UPT ;  /* 0x000000060400728c */ /* 0x000fe4000bf05270 */
[----:B------:R-:W-:Y:S02]  /*05a0*/  ULEA UR6, UR28, UR27, 0x2 ;  /* 0x0000001b1c067291 */ /* 0x000fe4000f8e10ff */
[----:B------:R-:W-:Y:S02]  /*05b0*/  UISETP.LT.AND UP0, UPT, UR4, URZ, UP0 ;  /* 0x000000ff0400728c */ /* 0x000fe40008701270 */
[----:B------:R-:W-:-:S09]  /*05c0*/  USHF.L.U32 UR24, UR24, UR6, URZ ;  /* 0x0000000618187299 */ /* 0x000fd200080006ff */
[----:B------:R-:W-:Y:S01]  /*05d0*/  @!UP0 UIADD3 UR12, UPT, UPT, UR5, URZ, URZ ;  /* 0x000000ff050c8290 */ /* 0x000fe2000fffe0ff */
[----:B------:R-:W-:Y:S11]  /*05e0*/  BRA.U UP3, `(.L_x_6) ;  /* 0x0000000103407547 */ /* 0x000ff6000b800000 */
[----:B------:R-:W-:Y:S01]  /*05f0*/  UMOV UR7, 0x400 ;  /* 0x0000040000077882 */ /* 0x000fe20000000000 */
[----:B------:R-:W-:Y:S01]  /*0600*/  UMOV UR6, 0x1 ;  /* 0x0000000100067882 */ /* 0x000fe20000000000 */
[----:B------:R-:W-:Y:S01]  /*0610*/  UMOV UR5, 0x8 ;  /* 0x0000000800057882 */ /* 0x000fe20000000000 */
[----:B------:R-:W-:Y:S02]  /*0620*/  ULEA UR7, UR4, UR7, 0x18 ;  /* 0x0000000704077291 */ /* 0x000fe4000f8ec0ff */
[----:B------:R-:W-:-:S04]  /*0630*/  UIADD3 UR8, UPT, UPT, -UR6, 0x100000, URZ ;  /* 0x0010000006087890 */ /* 0x000fc8000fffe1ff */
[----:B------:R-:W-:Y:S02]  /*0640*/  USHF.L.U32 UR9, UR8, 0xb, URZ ;  /* 0x0000000b08097899 */ /* 0x000fe400080006ff */
[----:B------:R-:W-:Y:S02]  /*0650*/  USHF.L.U32 UR8, UR8, 0x1, URZ ;  /* 0x0000000108087899 */ /* 0x000fe400080006ff */
[----:B------:R-:W-:-:S04]  /*0660*/  UIADD3 UR10, UPT, UPT, -UR5, 0x100000, URZ ;  /* 0x00100000050a7890 */ /* 0x000fc8000fffe1ff */
[----:B------:R-:W-:Y:S02]  /*0670*/  USHF.L.U32 UR11, UR10, 0xb, URZ ;  /* 0x0000000b0a0b7899 */ /* 0x000fe400080006ff */
[----:B------:R-:W-:Y:S01]  /*0680*/  USHF.L.U32 UR10, UR10, 0x1, URZ ;  /* 0x000000010a0a7899 */ /* 0x000fe200080006ff */
[----:B------:R-:W1:Y:S03]  /*0690*/  FENCE.VIEW.ASYNC.S ;  /* 0x00000000000073c6 */ /* 0x000e660000000000 */
[----:B-1----:R1:W2:Y:S01]  /*06a0*/  SYNCS.EXCH.64 URZ, [UR7+0x70], UR8 ;  /* 0x0000700807ff75b2 */ /* 0x0022a20008000100 */
[----:B------:R1:W3:Y:S07]  /*06b0*/  SYNCS.EXCH.64 URZ, [UR7+0x78], UR8 ;  /* 0x0000780807ff75b2 */ /* 0x0002ee0008000100 */
[----:B------:R1:W4:Y:S01]  /*06c0*/  SYNCS.EXCH.64 URZ, [UR7+0x80], UR10 ;  /* 0x0000800a07ff75b2 */ /* 0x0003220008000100 */
[----:B------:R1:W5:Y:S01]  /*06d0*/  SYNCS.EXCH.64 URZ, [UR7+0x88], UR10 ;  /* 0x0000880a07ff75b2 */ /* 0x0003620008000100 */
[----:B------:R-:W-:Y:S01]  /*06e0*/  NOP ;  /* 0x0000000000007918 */ /* 0x000fe20000000000 */
.L_x_6:
[----:B------:R-:W-:Y:S01]  /*06f0*/  NOP ;  /* 0x0000000000007918 */ /* 0x000fe20000000000 */
[----:B------:R-:W-:Y:S05]  /*0700*/  BRA.U !UP2, `(.L_x_7) ;  /* 0x000000010a087547 */ /* 0x000fea000b800000 */
[----:B--2345:R-:W-:Y:S01]  /*0710*/  UCGABAR_ARV ;  /* 0x00000000000079c7 */ /* 0x03cfe20008000000 */
[----:B------:R-:W-:Y:S05]  /*0720*/  BRA `(.L_x_8) ;  /* 0x0000000000047947 */ /* 0x000fea0003800000 */
.L_x_7:
[----:B--2345:R-:W-:Y:S01]  /*0730*/  NOP ;  /* 0x0000000000007918 */ /* 0x03cfe20000000000 */
.L_x_8:
[----:B------:R-:W-:Y:S05]  /*0740*/  BRA.U !UP2, `(.L_x_9) ;  /* 0x000000010a0c7547 */ /* 0x000fea000b800000 */
[----:B------:R-:W-:Y:S01]  /*0750*/  UCGABAR_WAIT ;  /* 0x0000000000007dc7 */ /* 0x000fe20008000000 */
[----:B------:R-:W-:Y:S01]  /*0760*/  CCTL.IVALL ;  /* 0x00000000ff00798f */ /* 0x000fe20002000000 */
[----:B------:R-:W-:Y:S05]  /*0770*/  BRA `(.L_x_10) ;  /* 0x0000000000047947 */ /* 0x000fea0003800000 */
.L_x_9:
[----:B------:R-:W-:Y:S06]  /*0780*/  BAR.SYNC.DEFER_BLOCKING 0x0 ;  /* 0x0000000000007b1d */ /* 0x000fec0000010000 */
.L_x_10:
[----:B------:R-:W-:Y:S05]  /*0790*/  BRA.U UP4, `(.L_x_11) ;  /* 0x0000000104287547 */ /* 0x000fea000b800000 */
[----:B------:R-:W-:Y:S01]  /*07a0*/  UMOV UR6, 0x400 ;  /* 0x0000040000067882 */ /* 0x000fe20000000000 */
[----:B------:R-:W-:Y:S01]  /*07b0*/  UMOV UR5, 0x20 ;  /* 0x0000002000057882 */ /* 0x000fe20000000000 */
[----:B------:R-:W-:Y:S02]  /*07c0*/  ULEA UR6, UR4, UR6, 0x18 ;  /* 0x0000000604067291 */ /* 0x000fe4000f8ec0ff */
[----:B-1----:R-:W-:-:S04]  /*07d0*/  UIADD3 UR8, UPT, UPT, -UR5, 0x100000, URZ ;  /* 0x0010000005087890 */ /* 0x002fc8000fffe1ff */
[----:B------:R-:W-:Y:S02]  /*07e0*/  USHF.L.U32 UR9, UR8, 0xb, URZ ;  /* 0x0000000b08097899 */ /* 0x000fe400080006ff */
[----:B------:R-:W-:Y:S01]  /*07f0*/  USHF.L.U32 UR8, UR8, 0x1, URZ ;  /* 0x0000000108087899 */ /* 0x000fe200080006ff */
[----:B------:R-:W-:Y:S01]  /*0800*/  ELECT P0, URZ, PT ;  /* 0x0000000000ff782f */ /* 0x000fe20003800000 */
[----:B------:R-:W1:Y:S10]  /*0810*/  FENCE.VIEW.ASYNC.S ;  /* 0x00000000000073c6 */ /* 0x000e740000000000 */
[----:B-1----:R2:W3:Y:S02]  /*0820*/  SYNCS.EXCH.64 URZ, [UR6+0x90], UR8 ;  /* 0x0000900806ff75b2 */ /* 0x0024e40008000100 */
[----:B--2---:R-:W-:Y:S01]  /*0830*/  NOP ;  /* 0x0000000000007918 */ /* 0x004fe20000000000 */
.L_x_11:
[----:B------:R-:W-:Y:S01]  /*0840*/  NOP ;  /* 0x0000000000007918 */ /* 0x000fe20000000000 */
[----:B------:R-:W-:Y:S05]  /*0850*/  BRA.U !UP2, `(.L_x_12) ;  /* 0x000000010a087547 */ /* 0x000fea000b800000 */
[----:B---3--:R-:W-:Y:S01]  /*0860*/  UCGABAR_ARV ;  /* 0x00000000000079c7 */ /* 0x008fe20008000000 */
[----:B------:R-:W-:Y:S05]  /*0870*/  BRA `(.L_x_13) ;  /* 0x0000000000047947 */ /* 0x000fea0003800000 */
.L_x_12:
[----:B---3--:R-:W-:Y:S01]  /*0880*/  NOP ;  /* 0x0000000000007918 */ /* 0x008fe20000000000 */
.L_x_13:
[----:B------:R-:W-:Y:S01]  /*0890*/  USHF.L.U32 UR22, UR14, 0x7, URZ ;  /* 0x000000070e167899 */ /* 0x000fe200080006ff */
[----:B------:R-:W-:Y:S05]  /*08a0*/  BRA.U !UP2, `(.L_x_14) ;  /* 0x000000010a0c7547 */ /* 0x000fea000b800000 */
[----:B------:R-:W-:Y:S01]  /*08b0*/  UCGABAR_WAIT ;  /* 0x0000000000007dc7 */ /* 0x000fe20008000000 */
[----:B------:R-:W-:Y:S01]  /*08c0*/  CCTL.IVALL ;  /* 0x00000000ff00798f */ /* 0x000fe20002000000 */
[----:B------:R-:W-:Y:S05]  /*08d0*/  BRA `(.L_x_15) ;  /* 0x0000000000047947 */ /* 0x000fea0003800000 */
.L_x_14:
[----:B------:R-:W-:Y:S06]  /*08e0*/  BAR.SYNC.DEFER_BLOCKING 0x0 ;  /* 0x0000000000007b1d */ /* 0x000fec0000010000 */
.L_x_15:
[----:B------:R-:W-:Y:S01]  /*08f0*/  ULOP3.LUT UR5, UR4, 0x3, URZ, 0xc0, !UPT ;  /* 0x0000000304057892 */ /* 0x000fe2000f8ec0ff */
[----:B------:R-:W-:Y:S01]  /*0900*/  UMOV UR25, 0x11 ;  /* 0x0000001100197882 */ /* 0x000fe20000000000 */
[----:B------:R-:W2:Y:S01]  /*0910*/  LDCU.U8 UR20, c[0x0][0x5c8] ;  /* 0x0000b900ff1477ac */ /* 0x000ea20008000000 */
[----:B------:R-:W3:Y:S01]  /*0920*/  LDCU.U8 UR19, c[0x0][0x5c9] ;  /* 0x0000b920ff1377ac */ /* 0x000ee20008000000 */
[----:B------:R-:W4:Y:S01]  /*0930*/  LDCU.U8 UR18, c[0x0][0x5d4] ;  /* 0x0000ba80ff1277ac */ /* 0x000f220008000000 */
[----:B------:R-:W5:Y:S01]  /*0940*/  LDCU.U8 UR17, c[0x0][0x5d5] ;  /* 0x0000baa0ff1177ac */ /* 0x000f620008000000 */
[----:B------:R-:W1:Y:S01]  /*0950*/  LDCU.U8 UR16, c[0x0][0x5e0] ;  /* 0x0000bc00ff1077ac */ /* 0x000e620008000000 */
[----:B------:R-:W1:Y:S01]  /*0960*/  LDCU.U8 UR15, c[0x0][0x5e1] ;  /* 0x0000bc20ff0f77ac */ /* 0x000e620008000000 */
[----:B------:R-:W-:Y:S01]  /*0970*/  USHF.L.U32 UR25, UR25, UR5, URZ ;  /* 0x0000000519197299 */ /* 0x000fe200080006ff */
[----:B------:R-:W-:Y:S05]  /*0980*/  BRA.U UP4, `(.L_x_16) ;  /* 0x0000000904bc7547 */ /* 0x000fea000b800000 */
[----:B------:R-:W5:Y:S01]  /*0990*/  S2UR UR35, SR_CTAID.Z ;  /* 0x00000000002379c3 */ /* 0x000f620000002700 */
[----:B------:R-:W-:Y:S01]  /*09a0*/  UMOV UR34, 0x1 ;  /* 0x0000000100227882 */ /* 0x000fe20000000000 */
[----:B------:R-:W-:Y:S01]  /*09b0*/  UMOV UR33, URZ ;  /* 0x000000ff00217c82 */ /* 0x000fe20008000000 */
[----:B-----5:R-:W-:-:S09]  /*09c0*/  UISETP.GT.U32.AND UP0, UPT, UR35, 0x7f, UPT ;  /* 0x0000007f2300788c */ /* 0x020fd2000bf04070 */
[----:B------:R-:W-:Y:S05]  /*09d0*/  BRA.U UP0, `(.L_x_17) ;  /* 0x0000000900147547 */ /* 0x000fea000b800000 */
[----:B------:R-:W5:Y:S01]  /*09e0*/  LDCU.64 UR4, c[0x0][0x5c0] ;  /* 0x0000b800ff0477ac */ /* 0x000f620008000a00 */
[----:B-1----:R-:W1:Y:S01]  /*09f0*/  S2UR UR11, SR_CTAID.Y ;  /* 0x00000000000b79c3 */ /* 0x002e620000002600 */
[----:B------:R-:W4:Y:S01]  /*0a00*/  LDCU UR8, c[0x0][0x5d0] ;  /* 0x0000ba00ff0877ac */ /* 0x000f220008000800 */
[----:B------:R-:W3:Y:S06]  /*0a10*/  LDCU.64 UR38, c[0x0][0x348] ;  /* 0x00006900ff2677ac */ /* 0x000eec0008000a00 */
[----:B------:R-:W2:Y:S01]  /*0a20*/  S2UR UR29, SR_CgaCtaId ;  /* 0x00000000001d79c3 */ /* 0x000ea20000008800 */
[----:B------:R-:W-:Y:S01]  /*0a30*/  UMOV UR33, URZ ;  /* 0x000000ff00217c82 */ /* 0x000fe20008000000 */
[----:B------:R-:W-:Y:S01]  /*0a40*/  UMOV UR34, 0x1 ;  /* 0x0000000100227882 */ /* 0x000fe20000000000 */
[----:B-----5:R-:W-:-:S04]  /*0a50*/  UIMAD.WIDE.U32 UR6, UR35, UR5, URZ ;  /* 0x00000005230672a5 */ /* 0x020fc8000f8e00ff */
[----:B------:R-:W-:-:S04]  /*0a60*/  UIADD3 UR5, UPT, UPT, UR35, -UR7, URZ ;  /* 0x8000000723057290 */ /* 0x000fc8000fffe0ff */
[----:B--2---:R-:W-:-:S04]  /*0a70*/  USHF.R.U32.HI UR5, URZ, UR20, UR5 ;  /* 0x00000014ff057299 */ /* 0x004fc80008011605 */
[----:B------:R-:W-:-:S04]  /*0a80*/  UIADD3 UR5, UPT, UPT, UR7, UR5, URZ ;  /* 0x0000000507057290 */ /* 0x000fc8000fffe0ff */
[----:B---3--:R-:W-:-:S04]  /*0a90*/  USHF.R.U32.HI UR6, URZ, UR19, UR5 ;  /* 0x00000013ff067299 */ /* 0x008fc80008011605 */
[----:B------:R-:W-:-:S04]  /*0aa0*/  UIADD3 UR6, UPT, UPT, -UR6, URZ, URZ ;  /* 0x000000ff06067290 */ /* 0x000fc8000fffe1ff */
[----:B------:R-:W-:Y:S01]  /*0ab0*/  UIMAD UR6, UR6, UR4, UR35 ;  /* 0x00000004060672a4 */ /* 0x000fe2000f8e0223 */
[----:B------:R-:W2:Y:S03]  /*0ac0*/  LDCU.64 UR4, c[0x0][0x5d8] ;  /* 0x0000bb00ff0477ac */ /* 0x000ea60008000a00 */
[----:B----4-:R-:W-:-:S04]  /*0ad0*/  UIMAD.WIDE.U32 UR8, UR6, UR8, URZ ;  /* 0x00000008060872a5 */ /* 0x010fc8000f8e00ff */
[----:B------:R-:W-:-:S04]  /*0ae0*/  UIADD3 UR7, UPT, UPT, UR6, -UR9, URZ ;  /* 0x8000000906077290 */ /* 0x000fc8000fffe0ff */
[----:B------:R-:W-:-:S04]  /*0af0*/  USHF.R.U32.HI UR7, URZ, UR18, UR7 ;  /* 0x00000012ff077299 */ /* 0x000fc80008011607 */
[----:B------:R-:W-:Y:S01]  /*0b00*/  UIADD3 UR7, UPT, UPT, UR9, UR7, URZ ;  /* 0x0000000709077290 */ /* 0x000fe2000fffe0ff */
[----:B------:R-:W3:Y:S03]  /*0b10*/  LDCU UR9, c[0x0][0x374] ;  /* 0x00006e80ff0977ac */ /* 0x000ee60008000800 */
[----:B------:R-:W-:Y:S01]  /*0b20*/  USHF.R.U32.HI UR8, URZ, UR17, UR7 ;  /* 0x00000011ff087299 */ /* 0x000fe20008011607 */
[----:B------:R-:W3:Y:S03]  /*0b30*/  LDCU UR10, c[0x0][0x370] ;  /* 0x00006e00ff0a77ac */ /* 0x000ee60008000800 */
[----:B--2---:R-:W-:-:S07]  /*0b40*/  UIMAD.WIDE.U32 UR30, UR8, UR5, URZ ;  /* 0x00000005081e72a5 */ /* 0x004fce000f8e00ff */
[----:B------:R-:W-:Y:S01]  /*0b50*/  UMOV UR5, UR31 ;  /* 0x0000001f00057c82 */ /* 0x000fe20008000000 */
[----:B------:R-:W-:Y:S02]  /*0b60*/  ULEA UR31, UR28, UR22, 0x6 ;  /* 0x000000161c1f7291 */ /* 0x000fe4000f8e30ff */
[----:B------:R-:W-:Y:S01]  /*0b70*/  UIADD3 UR7, UPT, UPT, UR8, -UR5, URZ ;  /* 0x8000000508077290 */ /* 0x000fe2000fffe0ff */
[----:B------:R-:W2:Y:S03]  /*0b80*/  LDCU UR30, c[0x0][0x378] ;  /* 0x00006f00ff1e77ac */ /* 0x000ea60008000800 */
[----:B------:R-:W-:Y:S02]  /*0b90*/  USHF.R.U32.HI UR7, URZ, UR16, UR7 ;  /* 0x00000010ff077299 */ /* 0x000fe40008011607 */
[----:B---3--:R-:W-:Y:S02]  /*0ba0*/  UIMAD UR10, UR9, UR10, URZ ;  /* 0x0000000a090a72a4 */ /* 0x008fe4000f8e02ff */
[----:B------:R-:W-:Y:S01]  /*0bb0*/  UIADD3 UR7, UPT, UPT, UR5, UR7, URZ ;  /* 0x0000000705077290 */ /* 0x000fe2000fffe0ff */
[----:B------:R-:W3:Y:S03]  /*0bc0*/  LDCU UR5, c[0x0][0x5cc] ;  /* 0x0000b980ff0577ac */ /* 0x000ee60008000800 */
[----:B------:R-:W-:Y:S01]  /*0bd0*/  USHF.R.U32.HI UR7, URZ, UR15, UR7 ;  /* 0x0000000fff077299 */ /* 0x000fe20008011607 */
[----:B------:R-:W-:-:S03]  /*0be0*/  UMOV UR9, 0x400 ;  /* 0x0000040000097882 */ /* 0x000fc60000000000 */
[----:B------:R-:W-:Y:S02]  /*0bf0*/  UIADD3 UR7, UPT, UPT, -UR7, URZ, URZ ;  /* 0x000000ff07077290 */ /* 0x000fe4000fffe1ff */
[----:B--2---:R-:W-:Y:S02]  /*0c00*/  UIMAD UR30, UR10, UR30, URZ ;  /* 0x0000001e0a1e72a4 */ /* 0x004fe4000f8e02ff */
[----:B------:R-:W-:Y:S02]  /*0c10*/  UIMAD UR7, UR7, UR4, UR8 ;  /* 0x00000004070772a4 */ /* 0x000fe4000f8e0208 */
[----:B-1----:R-:W-:Y:S02]  /*0c20*/  USHF.L.U32 UR4, UR11, 0x7, URZ ;  /* 0x000000070b047899 */ /* 0x002fe400080006ff */
[----:B------:R-:W-:Y:S02]  /*0c30*/  UIADD3 UR8, UPT, UPT, -UR8, URZ, URZ ;  /* 0x000000ff08087290 */ /* 0x000fe4000fffe1ff */
[----:B------:R-:W-:-:S02]  /*0c40*/  ULOP3.LUT UR4, UR4, 0x80, URZ, 0xc0, !UPT ;  /* 0x0000008004047892 */ /* 0x000fc4000f8ec0ff */
[----:B------:R-:W-:Y:S02]  /*0c50*/  ULEA UR29, UR29, UR9, 0x18 ;  /* 0x000000091d1d7291 */ /* 0x000fe4000f8ec0ff */
[----:B------:R-:W-:Y:S02]  /*0c60*/  ULEA UR32, UR14, UR4, 0x6 ;  /* 0x000000040e207291 */ /* 0x000fe4000f8e30ff */
[----:B------:R-:W-:Y:S02]  /*0c70*/  USHF.R.S32.HI UR4, URZ, 0x1f, UR30 ;  /* 0x0000001fff047899 */ /* 0x000fe4000801141e */
[----:B------:R-:W-:Y:S02]  /*0c80*/  ULEA UR32, UR36, UR32, 0x5 ;  /* 0x0000002024207291 */ /* 0x000fe4000f8e28ff */
[----:B------:R-:W-:Y:S02]  /*0c90*/  ULEA.HI UR30, UR4, UR30, URZ, 0x3 ;  /* 0x0000001e041e7291 */ /* 0x000fe4000f8f18ff */
[----:B---3--:R-:W-:-:S12]  /*0ca0*/  UIMAD UR5, UR8, UR5, UR6 ;  /* 0x00000005080572a4 */ /* 0x008fd8000f8e0206 */
.L_x_22:
[----:B------:R-:W-:Y:S02]  /*0cb0*/  USHF.L.U32 UR4, UR34, 0x1f, URZ ;  /* 0x0000001f22047899 */ /* 0x000fe400080006ff */
[----:B------:R-:W-:Y:S02]  /*0cc0*/  ULEA UR6, UR33, UR29, 0x3 ;  /* 0x0000001d21067291 */ /* 0x000fe4000f8e18ff */
[----:B------:R-:W-:Y:S02]  /*0cd0*/  USHF.L.U32 UR5, UR5, 0x2, URZ ;  /* 0x0000000205057899 */ /* 0x000fe400080006ff */
[----:B------:R-:W-:Y:S01]  /*0ce0*/  MOV R0, UR4 ;  /* 0x0000000400007c02 */ /* 0x000fe20008000f00 */
[----:B------:R-:W-:Y:S02]  /*0cf0*/  UIADD3 UR46, UP1, UPT, UR38, 0x40, URZ ;  /* 0x00000040262e7890 */ /* 0x000fe4000ff3e0ff */
[----:B------:R-:W-:Y:S02]  /*0d00*/  UIADD3 UR44, UP0, UPT, UR38, 0xc0, URZ ;  /* 0x000000c0262c7890 */ /* 0x000fe4000ff1e0ff */
[----:B-1----:R1:W2:Y:S01]  /*0d10*/  SYNCS.PHASECHK.TRANS64.TRYWAIT P1, [UR6+0x38], R0 ;  /* 0x00003800ff0075a7 */ /* 0x0022a20008021106 */
[----:B------:R-:W-:-:S02]  /*0d20*/  ULOP3.LUT UR6, UR5, 0x3, UR21, 0xf8, !UPT ;  /* 0x0000000305067892 */ /* 0x000fc4000f8ef815 */
[----:B------:R-:W-:Y:S02]  /*0d30*/  ULEA UR7, UR7, UR32, 0x8 ;  /* 0x0000002007077291 */ /* 0x000fe4000f8e40ff */
[----:B------:R-:W-:Y:S02]  /*0d40*/  ULEA.HI UR5, UR5, UR6, URZ, 0x1 ;  /* 0x0000000605057291 */ /* 0x000fe4000f8f08ff */
[----:B------:R-:W-:Y:S02]  /*0d50*/  UIADD3.X UR47, UPT, UPT, URZ, UR39, URZ, UP1, !UPT ;  /* 0x00000027ff2f7290 */ /* 0x000fe40008ffe4ff */
[----:B------:R-:W-:Y:S02]  /*0d60*/  ULOP3.LUT UR4, UR5, 0xfffffffe, URZ, 0xc0, !UPT ;  /* 0xfffffffe05047892 */ /* 0x000fe4000f8ec0ff */
[----:B------:R-:W-:Y:S02]  /*0d70*/  UIADD3.X UR45, UPT, UPT, URZ, UR39, URZ, UP0, !UPT ;  /* 0x00000027ff2d7290 */ /* 0x000fe400087fe4ff */
[----:B------:R-:W-:-:S02]  /*0d80*/  UISETP.NE.AND UP2, UPT, UR6, UR4, UPT ;  /* 0x000000040600728c */ /* 0x000fc4000bf45270 */
[----:B------:R-:W-:Y:S02]  /*0d90*/  USHF.R.U32.HI UR4, URZ, 0x1, UR5 ;  /* 0x00000001ff047899 */ /* 0x000fe40008011605 */
[----:B------:R-:W-:Y:S02]  /*0da0*/  UISETP.LT.AND UP2, UPT, UR6, URZ, UP2 ;  /* 0x000000ff0600728c */ /* 0x000fe40009741270 */
[----:B------:R-:W-:Y:S01]  /*0db0*/  UIADD3 UR11, UPT, UPT, UR4, -0x1, URZ ;  /* 0xffffffff040b7890 */ /* 0x000fe2000fffe0ff */
[----:B------:R-:W-:Y:S01]  /*0dc0*/  UMOV UR42, URZ ;  /* 0x000000ff002a7c82 */ /* 0x000fe20008000000 */
[----:B------:R-:W-:Y:S02]  /*0dd0*/  UPRMT UR41, URZ, 0x5410, UR25 ;  /* 0x00005410ff297896 */ /* 0x000fe40008000019 */
[----:B------:R-:W-:-:S05]  /*0de0*/  UPRMT UR40, URZ, 0x5410, UR26 ;  /* 0x00005410ff287896 */ /* 0x000fca000800001a */
[----:B------:R-:W-:Y:S02]  /*0df0*/  @!UP2 UIADD3 UR11, UPT, UPT, UR4, URZ, URZ ;  /* 0x000000ff040ba290 */ /* 0x000fe4000fffe0ff */
[----:B------:R-:W-:Y:S02]  /*0e00*/  UISETP.NE.AND UP2, UPT, UR14, URZ, UPT ;  /* 0x000000ff0e00728c */ /* 0x000fe4000bf45270 */
[----:B-1----:R-:W-:Y:S02]  /*0e10*/  ULEA UR11, UR11, UR31, 0x8 ;  /* 0x0000001f0b0b7291 */ /* 0x002fe4000f8e40ff */
.L_x_21:
[----:B---3--:R-:W-:Y:S01]  /*0e20*/  ULEA UR9, UR33, UR29, 0x3 ;  /* 0x0000001d21097291 */ /* 0x008fe2000f8e18ff */
[----:B-12---:R-:W-:Y:S11]  /*0e30*/  @P1 BRA `(.L_x_18) ;  /* 0x0000000000101947 */ /* 0x006ff60003800000 */
[----:B------:R-:W-:-:S06]  /*0e40*/  USHF.L.U32 UR4, UR34, 0x1f, URZ ;  /* 0x0000001f22047899 */ /* 0x000fcc00080006ff */
[----:B------:R-:W-:-:S04]  /*0e50*/  MOV R0, UR4 ;  /* 0x0000000400007c02 */ /* 0x000fc80008000f00 */
[----:B------:R-:W1:Y:S02]  /*0e60*/  SYNCS.PHASECHK.TRANS64.TRYWAIT P0, [UR9+0x38], R0 ;  /* 0x00003800ff0075a7 */ /* 0x000e640008001109 */
[----:B-1----:R-:W-:Y:S05]  /*0e70*/  @!P0 BRA `(.L_x_19) ;  /* 0x0000003800b48947 */ /* 0x002fea0003800000 */
.L_x_18:
[----:B------:R-:W-:Y:S05]  /*0e80*/  BRA.U UP2, `(.L_x_20) ;  /* 0x00000001020c7547 */ /* 0x000fea000b800000 */
[----:B------:R-:W-:-:S13]  /*0e90*/  ELECT P0, URZ, PT ;  /* 0x0000000000ff782f */ /* 0x000fda0003800000 */
[----:B-1----:R-:W-:-:S04]  /*0ea0*/  @P0 MOV R0, 0xc000 ;  /* 0x0000c00000000802 */ /* 0x002fc80000000f00 */
[----:B------:R2:W-:Y:S03]  /*0eb0*/  @P0 SYNCS.ARRIVE.TRANS64 RZ, [UR9], R0 ;  /* 0x00000000ffff09a7 */ /* 0x0005e60008000009 */
.L_x_20:
[----:B------:R-:W-:Y:S01]  /*0ec0*/  ULEA UR8, UR33, UR28, 0x1 ;  /* 0x0000001c21087291 */ /* 0x000fe2000f8e08ff */
[----:B------:R-:W-:Y:S01]  /*0ed0*/  PLOP3.LUT P1, PT, PT, PT, PT, 0x80, 0x8 ;  /* 0x000000000008781c */ /* 0x000fe20003f2f070 */
[----:B------:R-:W-:Y:S02]  /*0ee0*/  ULEA UR4, UR33, UR36, 0x1 ;  /* 0x0000002421047291 */ /* 0x000fe4000f8e08ff */
[----:B------:R-:W-:Y:S02]  /*0ef0*/  UIADD3 UR33, UPT, UPT, UR33, 0x1, URZ ;  /* 0x0000000121217890 */ /* 0x000fe4000fffe0ff */
[----:B------:R-:W-:Y:S02]  /*0f00*/  UISETP.GT.U32.AND UP0, UPT, UR42, 0x3e, UPT ;  /* 0x0000003e2a00788c */ /* 0x000fe4000bf04070 */
[----:B------:R-:W-:Y:S02]  /*0f10*/  UISETP.NE.AND UP1, UPT, UR33, 0x7, UPT ;  /* 0x000000072100788c */ /* 0x000fe4000bf25270 */
[----:B------:R-:W-:-:S02]  /*0f20*/  ULEA UR8, UR8, UR29, 0xd ;  /* 0x0000001d08087291 */ /* 0x000fc4000f8e68ff */
[----:B------:R-:W-:Y:S01]  /*0f30*/  USEL UR5, URZ, 0x1, UP1 ;  /* 0x00000001ff057887 */ /* 0x000fe20008800000 */
[----:B------:R-:W-:Y:S01]  /*0f40*/  PLOP3.LUT P0, PT, PT, PT, UP0, 0x80, 0x8 ;  /* 0x000000000008781c */ /* 0x000fe20003f0f008 */
[----:B------:R-:W-:Y:S02]  /*0f50*/  ULEA UR4, UR4, UR29, 0xc ;  /* 0x0000001d04047291 */ /* 0x000fe4000f8e60ff */
[----:B------:R-:W-:Y:S02]  /*0f60*/  ULOP3.LUT UR34, UR34, UR5, URZ, 0x3c, !UPT ;  /* 0x0000000522227292 */ /* 0x000fe4000f8e3cff */
[----:B------:R-:W-:Y:S02]  /*0f70*/  USEL UR33, UR33, URZ, UP1 ;  /* 0x000000ff21217287 */ /* 0x000fe40008800000 */
[----:B------:R-:W-:Y:S02]  /*0f80*/  USHF.L.U32 UR10, UR42, 0x6, URZ ;  /* 0x000000062a0a7899 */ /* 0x000fe400080006ff */
[----:B------:R-:W-:-:S02]  /*0f90*/  ULOP3.LUT UR9, UR9, 0xfefffff8, URZ, 0xc0, !UPT ;  /* 0xfefffff809097892 */ /* 0x000fc4000f8ec0ff */
[----:B------:R-:W-:Y:S02]  /*0fa0*/  UIADD3 UR8, UPT, UPT, UR8, 0xc400, URZ ;  /* 0x0000c40008087890 */ /* 0x000fe4000fffe0ff */
[----:B------:R-:W-:Y:S02]  /*0fb0*/  UIADD3 UR4, UPT, UPT, UR4, 0x28400, URZ ;  /* 0x0002840004047890 */ /* 0x000fe4000fffe0ff */
[----:B------:R-:W-:Y:S02]  /*0fc0*/  @!UP0 USHF.L.U32 UR6, UR34, 0x1f, URZ ;  /* 0x0000001f22068899 */ /* 0x000fe400080006ff */
[----:B------:R-:W-:Y:S01]  /*0fd0*/  @!UP0 ULEA UR37, UR33, UR29, 0x3 ;  /* 0x0000001d21258291 */ /* 0x000fe2000f8e18ff */
[----:B------:R-:W-:Y:S02]  /*0fe0*/  UMOV UR5, UR9 ;  /* 0x0000000900057c82 */ /* 0x000fe40008000000 */
[----:B------:R3:W-:Y:S01]  /*0ff0*/  UTMALDG.2D.MULTICAST.2CTA [UR8], [UR46], UR41, desc[URZ] ;  /* 0x0000ff082e0073b4 */ /* 0x0007e20008209829 */
[----:B-12---:R-:W-:Y:S01]  /*1000*/  IMAD.U32 R0, RZ, RZ, UR6 ;  /* 0x00000006ff007e24 */ /* 0x006fe2000f8e00ff */
[----:B------:R-:W-:Y:S01]  /*1010*/  UMOV UR6, UR10 ;  /* 0x0000000a00067c82 */ /* 0x000fe20008000000 */
[----:B------:R-:W-:-:S04]  /*1020*/  UIADD3 UR42, UPT, UPT, UR42, 0x1, URZ ;  /* 0x000000012a2a7890 */ /* 0x000fc8000fffe0ff */
[----:B------:R-:W-:Y:S01]  /*1030*/  UISETP.NE.AND UP0, UPT, UR42, 0x40, UPT ;  /* 0x000000402a00788c */ /* 0x000fe2000bf05270 */
[----:B------:R3:W-:Y:S01]  /*1040*/  UTMALDG.2D.MULTICAST.2CTA [UR4], [UR44], UR40, desc[URZ] ;  /* 0x0000ff042c0073b4 */ /* 0x0007e20008209828 */
[----:B------:R3:W1:Y:S07]  /*1050*/  @!P0 SYNCS.PHASECHK.TRANS64.TRYWAIT P1, [UR37+0x38], R0 ;  /* 0x00003800ff0085a7 */ /* 0x00066e0008021125 */
[----:B------:R-:W-:Y:S05]  /*1060*/  BRA.U UP0, `(.L_x_21) ;  /* 0xfffffffd006c7547 */ /* 0x000fea000b83ffff */
[----:B---3--:R-:W2:Y:S01]  /*1070*/  LDCU.64 UR4, c[0x0][0x5c0] ;  /* 0x0000b800ff0477ac */ /* 0x008ea20008000a00 */
[----:B------:R-:W-:-:S04]  /*1080*/  ULEA.HI.SX32 UR35, UR30, UR35, 0x1d ;  /* 0x000000231e237291 */ /* 0x000fc8000f8feaff */
[----:B------:R-:W-:Y:S02]  /*1090*/  UISETP.GE.AND UP0, UPT, UR35, 0x80, UPT ;  /* 0x000000802300788c */ /* 0x000fe4000bf06270 */
[----:B--2---:R-:W-:Y:S01]  /*10a0*/  UIMAD.WIDE.U32 UR6, UR35, UR5, URZ ;  /* 0x00000005230672a5 */ /* 0x004fe2000f8e00ff */
[----:B------:R-:W2:Y:S03]  /*10b0*/  LDCU UR5, c[0x0][0x5d0] ;  /* 0x0000ba00ff0577ac */ /* 0x000ea60008000800 */
[----:B------:R-:W-:-:S04]  /*10c0*/  UIADD3 UR6, UPT, UPT, UR35, -UR7, URZ ;  /* 0x8000000723067290 */ /* 0x000fc8000fffe0ff */
[----:B------:R-:W-:-:S04]  /*10d0*/  USHF.R.U32.HI UR6, URZ, UR20, UR6 ;  /* 0x00000014ff067299 */ /* 0x000fc80008011606 */
[----:B------:R-:W-:-:S04]  /*10e0*/  UIADD3 UR6, UPT, UPT, UR7, UR6, URZ ;  /* 0x0000000607067290 */ /* 0x000fc8000fffe0ff */
[----:B------:R-:W-:-:S04]  /*10f0*/  USHF.R.U32.HI UR6, URZ, UR19, UR6 ;  /* 0x00000013ff067299 */ /* 0x000fc80008011606 */
[----:B------:R-:W-:-:S04]  /*1100*/  UIADD3 UR6, UPT, UPT, -UR6, URZ, URZ ;  /* 0x000000ff06067290 */ /* 0x000fc8000fffe1ff */
[----:B------:R-:W-:-:S04]  /*1110*/  UIMAD UR6, UR4, UR6, UR35 ;  /* 0x00000006040672a4 */ /* 0x000fc8000f8e0223 */
[----:B--2---:R-:W-:Y:S01]  /*1120*/  UIMAD.WIDE.U32 UR8, UR6, UR5, URZ ;  /* 0x00000005060872a5 */ /* 0x004fe2000f8e00ff */
[----:B------:R-:W2:Y:S03]  /*1130*/  LDCU.64 UR4, c[0x0][0x5d8] ;  /* 0x0000bb00ff0477ac */ /* 0x000ea60008000a00 */
[----:B------:R-:W-:-:S04]  /*1140*/  UIADD3 UR7, UPT, UPT, UR6, -UR9, URZ ;  /* 0x8000000906077290 */ /* 0x000fc8000fffe0ff */
[----:B------:R-:W-:-:S04]  /*1150*/  USHF.R.U32.HI UR7, URZ, UR18, UR7 ;  /* 0x00000012ff077299 */ /* 0x000fc80008011607 */
[----:B------:R-:W-:-:S04]  /*1160*/  UIADD3 UR7, UPT, UPT, UR9, UR7, URZ ;  /* 0x0000000709077290 */ /* 0x000fc8000fffe0ff */
[----:B------:R-:W-:-:S04]  /*1170*/  USHF.R.U32.HI UR7, URZ, UR17, UR7 ;  /* 0x00000011ff077299 */ /* 0x000fc80008011607 */
[----:B--2---:R-:W-:Y:S01]  /*1180*/  UIMAD.WIDE.U32 UR8, UR7, UR5, URZ ;  /* 0x00000005070872a5 */ /* 0x004fe2000f8e00ff */
[----:B------:R-:W2:Y:S03]  /*1190*/  LDCU UR5, c[0x0][0x5cc] ;  /* 0x0000b980ff0577ac */ /* 0x000ea60008000800 */
[----:B------:R-:W-:-:S04]  /*11a0*/  UIADD3 UR8, UPT, UPT, UR7, -UR9, URZ ;  /* 0x8000000907087290 */ /* 0x000fc8000fffe0ff */
[----:B------:R-:W-:-:S04]  /*11b0*/  USHF.R.U32.HI UR8, URZ, UR16, UR8 ;  /* 0x00000010ff087299 */ /* 0x000fc80008011608 */
[----:B------:R-:W-:Y:S02]  /*11c0*/  UIADD3 UR8, UPT, UPT, UR9, UR8, URZ ;  /* 0x0000000809087290 */ /* 0x000fe4000fffe0ff */
[----:B------:R-:W-:Y:S02]  /*11d0*/  UIADD3 UR9, UPT, UPT, -UR7, URZ, URZ ;  /* 0x000000ff07097290 */ /* 0x000fe4000fffe1ff */
[----:B------:R-:W-:Y:S02]  /*11e0*/  USHF.R.U32.HI UR8, URZ, UR15, UR8 ;  /* 0x0000000fff087299 */ /* 0x000fe40008011608 */
[----:B--2---:R-:W-:Y:S02]  /*11f0*/  UIMAD UR5, UR5, UR9, UR6 ;  /* 0x00000009050572a4 */ /* 0x004fe4000f8e0206 */
[----:B------:R-:W-:-:S04]  /*1200*/  UIADD3 UR8, UPT, UPT, -UR8, URZ, URZ ;  /* 0x000000ff08087290 */ /* 0x000fc8000fffe1ff */
[----:B------:R-:W-:Y:S01]  /*1210*/  UIMAD UR7, UR4, UR8, UR7 ;  /* 0x00000008040772a4 */ /* 0x000fe2000f8e0207 */
[----:B------:R-:W-:Y:S11]  /*1220*/  BRA.U !UP0, `(.L_x_22) ;  /* 0xfffffff908a07547 */ /* 0x000ff6000b83ffff */
.L_x_17:
[----:B------:R-:W-:Y:S02]  /*1230*/  UIADD3 UR4, UPT, UPT, UR33, 0x2, URZ ;  /* 0x0000000221047890 */ /* 0x000fe4000fffe0ff */
[----:B------:R-:W-:-:S04]  /*1240*/  UISETP.NE.AND UP0, UPT, UR33, 0x6, UPT ;  /* 0x000000062100788c */ /* 0x000fc8000bf05270 */
[----:B------:R-:W-:-:S04]  /*1250*/  USEL UR4, UR4, 0x1, UP0 ;  /* 0x0000000104047887 */ /* 0x000fc80008000000 */
[----:B------:R-:W-:Y:S02]  /*1260*/  UIADD3 UR6, UPT, UPT, UR4, 0x1, URZ ;  /* 0x0000000104067890 */ /* 0x000fe4000fffe0ff */
[----:B------:R-:W-:-:S04]  /*1270*/  UISETP.NE.AND UP1, UPT, UR4, 0x7, UPT ;  /* 0x000000070400788c */ /* 0x000fc8000bf25270 */
[----:B------:R-:W-:Y:S01]  /*1280*/  USEL UR6, UR6, 0x1, UP1 ;  /* 0x0000000106067887 */ /* 0x000fe20008800000 */
[----:B------:R-:W5:Y:S01]  /*1290*/  S2UR UR4, SR_CgaCtaId ;  /* 0x00000000000479c3 */ /* 0x000f620000008800 */
[----:B------:R-:W-:Y:S02]  /*12a0*/  UISETP.EQ.XOR UP1, UPT, UR33, 0x6, !UP1 ;  /* 0x000000062100788c */ /* 0x000fe4000cf22a70 */
[----:B------:R-:W-:Y:S02]  /*12b0*/  UIADD3 UR5, UPT, UPT, UR6, 0x1, URZ ;  /* 0x0000000106057890 */ /* 0x000fe4000fffe0ff */
[----:B------:R-:W-:Y:S02]  /*12c0*/  UISETP.NE.AND UP0, UPT, UR6, 0x7, UPT ;  /* 0x000000070600788c */ /* 0x000fe4000bf05270 */
[----:B------:R-:W-:Y:S02]  /*12d0*/  UISETP.EQ.XOR UP1, UPT, UR6, 0x7, UP1 ;  /* 0x000000070600788c */ /* 0x000fe40008f22a70 */
[----:B------:R-:W-:-:S04]  /*12e0*/  USEL UR5, UR5, 0x1, UP0 ;  /* 0x0000000105057887 */ /* 0x000fc80008000000 */
[----:B-1----:R-:W-:Y:S02]  /*12f0*/  UIADD3 UR7, UPT, UPT, UR5, 0x1, URZ ;  /* 0x0000000105077890 */ /* 0x002fe4000fffe0ff */
[----:B------:R-:W-:Y:S02]  /*1300*/  UISETP.NE.AND UP0, UPT, UR5, 0x7, UPT ;  /* 0x000000070500788c */ /* 0x000fe4000bf05270 */
[----:B------:R-:W-:Y:S02]  /*1310*/  UISETP.EQ.XOR UP1, UPT, UR5, 0x7, UP1 ;  /* 0x000000070500788c */ /* 0x000fe40008f22a70 */
[----:B------:R-:W-:-:S04]  /*1320*/  USEL UR7, UR7, 0x1, UP0 ;  /* 0x0000000107077887 */ /* 0x000fc80008000000 */
[----:B------:R-:W-:Y:S02]  /*1330*/  UIADD3 UR5, UPT, UPT, UR7, 0x1, URZ ;  /* 0x0000000107057890 */ /* 0x000fe4000fffe0ff */
[----:B------:R-:W-:Y:S02]  /*1340*/  UISETP.NE.AND UP0, UPT, UR7, 0x7, UPT ;  /* 0x000000070700788c */ /* 0x000fe4000bf05270 */
[----:B------:R-:W-:Y:S02]  /*1350*/  UISETP.EQ.XOR UP1, UPT, UR7, 0x7, UP1 ;  /* 0x000000070700788c */ /* 0x000fe40008f22a70 */
[----:B------:R-:W-:-:S03]  /*1360*/  USEL UR7, UR5, 0x1, UP0 ;  /* 0x0000000105077887 */ /* 0x000fc60008000000 */
[----:B------:R-:W-:Y:S01]  /*1370*/  UMOV UR5, 0x400 ;  /* 0x0000040000057882 */ /* 0x000fe20000000000 */
[----:B------:R-:W-:Y:S02]  /*1380*/  UISETP.EQ.XOR UP1, UPT, UR7, 0x7, UP1 ;  /* 0x000000070700788c */ /* 0x000fe40008f22a70 */
[----:B------:R-:W-:Y:S02]  /*1390*/  UISETP.NE.AND UP0, UPT, UR7, 0x7, UPT ;  /* 0x000000070700788c */ /* 0x000fe4000bf05270 */
[----:B------:R-:W-:Y:S02]  /*13a0*/  USEL UR6, URZ, 0x1, !UP1 ;  /* 0x00000001ff067887 */ /* 0x000fe4000c800000 */
[----:B-----5:R-:W-:Y:S02]  /*13b0*/  ULEA UR5, UR4, UR5, 0x18 ;  /* 0x0000000504057291 */ /* 0x020fe4000f8ec0ff */
[----:B------:R-:W-:Y:S02]  /*13c0*/  ULOP3.LUT UR6, UR34, UR6, URZ, 0x3c, !UPT ;  /* 0x0000000622067292 */ /* 0x000fe4000f8e3cff */
[----:B------:R-:W-:-:S02]  /*13d0*/  USEL UR7, UR7, URZ, UP0 ;  /* 0x000000ff07077287 */ /* 0x000fc40008000000 */
[----:B------:R-:W-:Y:S02]  /*13e0*/  USHF.L.U32 UR6, UR6, 0x1f, URZ ;  /* 0x0000001f06067899 */ /* 0x000fe400080006ff */
[----:B------:R-:W-:Y:S02]  /*13f0*/  ULEA UR5, UR7, UR5, 0x3 ;  /* 0x0000000507057291 */ /* 0x000fe4000f8e18ff */
[----:B------:R-:W-:Y:S02]  /*1400*/  UISETP.NE.AND UP0, UPT, UR14, URZ, UPT ;  /* 0x000000ff0e00728c */ /* 0x000fe4000bf05270 */
[----:B------:R-:W-:-:S05]  /*1410*/  MOV R0, UR6 ;  /* 0x0000000600007c02 */ /* 0x000fca0008000f00 */
[----:B------:R-:W1:Y:S02]  /*1420*/  SYNCS.PHASECHK.TRANS64.TRYWAIT P0, [UR5+0x38], R0 ;  /* 0x00003800ff0075a7 */ /* 0x000e640008001105 */
[----:B-1----:R-:W-:Y:S05]  /*1430*/  @!P0 BRA `(.L_x_23) ;  /* 0x0000003400648947 */ /* 0x002fea0003800000 */
.L_x_59:
[----:B------:R-:W-:Y:S05]  /*1440*/  BRA.U UP0, `(.L_x_16) ;  /* 0x00000001000c7547 */ /* 0x000fea000b800000 */
[----:B------:R-:W-:-:S13]  /*1450*/  ELECT P0, URZ, PT ;  /* 0x0000000000ff782f */ /* 0x000fda0003800000 */
[----:B-1----:R-:W-:-:S04]  /*1460*/  @P0 MOV R0, 0xc000 ;  /* 0x0000c00000000802 */ /* 0x002fc80000000f00 */
[----:B------:R1:W-:Y:S03]  /*1470*/  @P0 SYNCS.ARRIVE.TRANS64 RZ, [UR5], R0 ;  /* 0x00000000ffff09a7 */ /* 0x0003e60008000005 */
.L_x_16:
[----:B------:R-:W-:-:S09]  /*1480*/  UISETP.NE.AND UP0, UPT, UR23, 0x4, UPT ;  /* 0x000000041700788c */ /* 0x000fd2000bf05270 */
[----:B------:R-:W-:Y:S05]  /*1490*/  BRA.U UP0, `(.L_x_24) ;  /* 0x00000009002c7547 */ /* 0x000fea000b800000 */
[----:B-1----:R-:W1:Y:S08]  /*14a0*/  S2UR UR11, SR_CTAID.Z ;  /* 0x00000000000b79c3 */ /* 0x002e700000002700 */
[----:B------:R-:W-:Y:S01]  /*14b0*/  BAR.SYNC.DEFER_BLOCKING 0x2, 0xa0 ;  /* 0x0082800000007b1d */ /* 0x000fe20000010000 */
[----:B------:R-:W-:Y:S01]  /*14c0*/  HFMA2 R6, -RZ, RZ, 0, 5.9604644775390625e-08 ;  /* 0x00000001ff067431 */ /* 0x000fe200000001ff */
[----:B------:R-:W-:Y:S01]  /*14d0*/  MOV R5, 0x1 ;  /* 0x0000000100057802 */ /* 0x000fe20000000f00 */
[----:B-1----:R-:W-:-:S09]  /*14e0*/  UISETP.GT.U32.AND UP0, UPT, UR11, 0x7f, UPT ;  /* 0x0000007f0b00788c */ /* 0x002fd2000bf04070 */
[----:B------:R-:W-:Y:S05]  /*14f0*/  BRA.U UP0, `(.L_x_25) ;  /* 0x0000000500e07547 */ /* 0x000fea000b800000 */
[----:B------:R-:W-:Y:S01]  /*1500*/  UMOV UR5, 0x400 ;  /* 0x0000040000057882 */ /* 0x000fe20000000000 */
[----:B------:R-:W1:Y:S01]  /*1510*/  LDCU UR10, c[0x0][0x374] ;  /* 0x00006e80ff0a77ac */ /* 0x000e620008000800 */
[----:B------:R-:W-:Y:S01]  /*1520*/  MOV R5, 0x1 ;  /* 0x0000000100057802 */ /* 0x000fe20000000f00 */
[----:B------:R-:W-:Y:S01]  /*1530*/  ULEA UR4, UR4, UR5, 0x18 ;  /* 0x0000000504047291 */ /* 0x000fe2000f8ec0ff */
[----:B------:R-:W1:Y:S01]  /*1540*/  LDCU UR9, c[0x0][0x370] ;  /* 0x00006e00ff0977ac */ /* 0x000e620008000800 */
[----:B------:R-:W5:Y:S07]  /*1550*/  LDCU UR5, c[0x0][0x378] ;  /* 0x00006f00ff0577ac */ /* 0x000f6e0008000800 */
[----:B------:R-:W4:Y:S01]  /*1560*/  LDS R0, [UR4+0x98] ;  /* 0x00009804ff007984 */ /* 0x000f220008000800 */
[----:B------:R-:W-:Y:S01]  /*1570*/  ULOP3.LUT UR29, UR13, 0x1, URZ, 0x3c, !UPT ;  /* 0x000000010d1d7892 */ /* 0x000fe2000f8e3cff */
[----:B------:R-:W-:Y:S01]  /*1580*/  UMOV UR8, 0x10202010 ;  /* 0x1020201000087882 */ /* 0x000fe20000000000 */
[----:B------:R-:W-:-:S02]  /*1590*/  USEL UR52, URZ, 0x4000, UP6 ;  /* 0x00004000ff347887 */ /* 0x000fc4000b000000 */
[----:B------:R-:W-:Y:S02]  /*15a0*/  ULEA UR28, UR28, UR29, 0x2 ;  /* 0x0000001d1c1c7291 */ /* 0x000fe4000f8e10ff */
[----:B------:R-:W-:Y:S02]  /*15b0*/  UIADD3 UR29, UPT, UPT, UR27, UR29, URZ ;  /* 0x0000001d1b1d7290 */ /* 0x000fe4000fffe0ff */
[----:B------:R-:W-:Y:S02]  /*15c0*/  USEL UR53, UR8, 0x10200010, !UP5 ;  /* 0x1020001008357887 */ /* 0x000fe4000e800000 */
[----:B------:R-:W-:Y:S02]  /*15d0*/  UIADD3 UR27, UPT, UPT, UR4, 0xc400, URZ ;  /* 0x0000c400041b7890 */ /* 0x000fe4000fffe0ff */
[----:B------:R-:W-:Y:S02]  /*15e0*/  UIADD3 UR8, UPT, UPT, UR4, 0x28400, URZ ;  /* 0x0002840004087890 */ /* 0x000fe4000fffe0ff */
[----:B-1----:R-:W-:Y:S01]  /*15f0*/  UIMAD UR9, UR10, UR9, URZ ;  /* 0x000000090a0972a4 */ /* 0x002fe2000f8e02ff */
[----:B------:R-:W-:Y:S01]  /*1600*/  UMOV UR7, 0x5 ;  /* 0x0000000500077882 */ /* 0x000fe20000000000 */
[----:B------:R-:W-:Y:S01]  /*1610*/  UMOV UR6, 0x11 ;  /* 0x0000001100067882 */ /* 0x000fe20000000000 */
[----:B------:R-:W-:-:S02]  /*1620*/  USHF.L.U32 UR7, UR7, UR28, URZ ;  /* 0x0000001c07077299 */ /* 0x000fc400080006ff */
[----:B------:R-:W-:Y:S02]  /*1630*/  USHF.L.U32 UR6, UR6, UR29, URZ ;  /* 0x0000001d06067299 */ /* 0x000fe400080006ff */
[----:B------:R-:W-:Y:S02]  /*1640*/  USHF.R.U32.HI UR27, URZ, 0x4, UR27 ;  /* 0x00000004ff1b7899 */ /* 0x000fe4000801161b */
[----:B------:R-:W-:Y:S02]  /*1650*/  USHF.R.U32.HI UR8, URZ, 0x4, UR8 ;  /* 0x00000004ff087899 */ /* 0x000fe40008011608 */
[----:B-----5:R-:W-:Y:S02]  /*1660*/  UIMAD UR5, UR9, UR5, URZ ;  /* 0x00000005090572a4 */ /* 0x020fe4000f8e02ff */
[----:B------:R-:W-:Y:S02]  /*1670*/  UIADD3 UR53, UPT, UPT, UR52, UR53, URZ ;  /* 0x0000003534357290 */ /* 0x000fe4000fffe0ff */
[----:B------:R-:W-:-:S02]  /*1680*/  ULOP3.LUT UR25, UR25, UR7, UR6, 0xfe, !UPT ;  /* 0x0000000719197292 */ /* 0x000fc4000f8efe06 */
[----:B------:R-:W-:Y:S02]  /*1690*/  ULOP3.LUT UR27, UR27, 0x3fc0, URZ, 0xc0, !UPT ;  /* 0x00003fc01b1b7892 */ /* 0x000fe4000f8ec0ff */
[----:B------:R-:W-:Y:S02]  /*16a0*/  ULOP3.LUT UR9, UR8, 0x3fc0, URZ, 0xc0, !UPT ;  /* 0x00003fc008097892 */ /* 0x000fe4000f8ec0ff */
[----:B------:R-:W-:Y:S01]  /*16b0*/  USHF.R.S32.HI UR31, URZ, 0x1f, UR5 ;  /* 0x0000001fff1f7899 */ /* 0x000fe20008011405 */
[----:B----4-:R-:W-:Y:S01]  /*16c0*/  R2UR UR32, R0 ;  /* 0x00000000002072ca */ /* 0x010fe200000e0000 */
[----:B------:R-:W-:Y:S02]  /*16d0*/  ULOP3.LUT UR24, UR24, 0xffff, URZ, 0xc0, !UPT ;  /* 0x0000ffff18187892 */ /* 0x000fe4000f8ec0ff */
[----:B------:R-:W-:Y:S02]  /*16e0*/  UISETP.NE.AND UP0, UPT, UR14, URZ, UPT ;  /* 0x000000ff0e00728c */ /* 0x000fe4000bf05270 */
[----:B------:R-:W-:-:S02]  /*16f0*/  ULOP3.LUT UR25, UR25, 0xffff, UR26, 0xc8, !UPT ;  /* 0x0000ffff19197892 */ /* 0x000fc4000f8ec81a */
[----:B------:R-:W-:Y:S02]  /*1700*/  ULOP3.LUT UR8, UR27, 0x10000, URZ, 0xfc, !UPT ;  /* 0x000100001b087892 */ /* 0x000fe4000f8efcff */
[----:B------:R-:W-:Y:S02]  /*1710*/  ULOP3.LUT UR9, UR9, 0x10000, URZ, 0xfc, !UPT ;  /* 0x0001000009097892 */ /* 0x000fe4000f8efcff */
[----:B------:R-:W-:Y:S02]  /*1720*/  ULEA.HI UR31, UR31, UR5, URZ, 0x3 ;  /* 0x000000051f1f7291 */ /* 0x000fe4000f8f18ff */
[----:B------:R-:W-:Y:S01]  /*1730*/  UISETP.NE.AND UP1, UPT, UR14, URZ, UPT ;  /* 0x000000ff0e00728c */ /* 0x000fe2000bf25270 */
[----:B------:R-:W-:Y:S01]  /*1740*/  UMOV UR30, URZ ;  /* 0x000000ff001e7c82 */ /* 0x000fe20008000000 */
[----:B------:R-:W-:Y:S01]  /*1750*/  UMOV UR29, URZ ;  /* 0x000000ff001d7c82 */ /* 0x000fe20008000000 */
[----:B------:R-:W-:Y:S01]  /*1760*/  UMOV UR28, URZ ;  /* 0x000000ff001c7c82 */ /* 0x000fe20008000000 */
[----:B------:R-:W-:Y:S01]  /*1770*/  UMOV UR52, URZ ;  /* 0x000000ff00347c82 */ /* 0x000fe20008000000 */
[----:B------:R-:W-:Y:S01]  /*1780*/  UMOV UR38, URZ ;  /* 0x000000ff00267c82 */ /* 0x000fe20008000000 */
[----:B------:R-:W-:Y:S01]  /*1790*/  UMOV UR39, UR53 ;  /* 0x0000003500277c82 */ /* 0x000fe20008000000 */
[----:B------:R-:W-:Y:S01]  /*17a0*/  UMOV UR36, URZ ;  /* 0x000000ff00247c82 */ /* 0x000fe20008000000 */
[----:B------:R-:W-:Y:S01]  /*17b0*/  UMOV UR37, UR53 ;  /* 0x0000003500257c82 */ /* 0x000fe20008000000 */
[----:B------:R-:W-:Y:S01]  /*17c0*/  UMOV UR34, URZ ;  /* 0x000000ff00227c82 */ /* 0x000fe20008000000 */
[----:B------:R-:W-:-:S05]  /*17d0*/  UMOV UR35, UR53 ;  /* 0x0000003500237c82 */ /* 0x000fca0008000000 */
.L_x_33:
[----:B-1----:R-:W-:Y:S01]  /*17e0*/  PLOP3.LUT P1, PT, PT, PT, PT, 0x80, 0x8 ;  /* 0x000000000008781c */ /* 0x002fe20003f2f070 */
[----:B----4-:R-:W-:Y:S02]  /*17f0*/  ULEA UR7, UR30, UR32, 0x7 ;  /* 0x000000201e077291 */ /* 0x010fe4000f8e38ff */
[----:B------:R-:W-:Y:S02]  /*1800*/  ULEA.HI.SX32 UR11, UR31, UR11, 0x1d ;  /* 0x0000000b1f0b7291 */ /* 0x000fe4000f8feaff */
[----:B------:R-:W-:Y:S02]  /*1810*/  UPLOP3.LUT UP4, UPT, UPT, UPT, UPT, 0x40, 0x4 ;  /* 0x000000000004789c */ /* 0x000fe40003f8e870 */
[----:B------:R-:W-:Y:S01]  /*1820*/  ULEA UR6, UR30, UR4, 0x3 ;  /* 0x000000041e067291 */ /* 0x000fe2000f8e18ff */
[----:B-----5:R-:W-:Y:S11]  /*1830*/  BRA.U UP0, `(.L_x_26) ;  /* 0x00000001001c7547 */ /* 0x020ff6000b800000 */
[----:B------:R-:W-:Y:S01]  /*1840*/  USHF.L.U32 UR5, UR29, 0x1f, URZ ;  /* 0x0000001f1d057899 */ /* 0x000fe200080006ff */
[----:B------:R-:W-:Y:S01]  /*1850*/  SHF.L.U32 R2, R5, 0x1f, RZ ;  /* 0x0000001f05027819 */ /* 0x000fe200000006ff */
[----:B------:R-:W-:-:S04]  /*1860*/  ULEA UR10, UR28, UR4, 0x3 ;  /* 0x000000041c0a7291 */ /* 0x000fc8000f8e18ff */
[----:B------:R-:W-:-:S05]  /*1870*/  MOV R0, UR5 ;  /* 0x0000000500007c02 */ /* 0x000fca0008000f00 */
[----:B------:R1:W4:Y:S01]  /*1880*/  SYNCS.PHASECHK.TRANS64.TRYWAIT P1, [UR10], R0 ;  /* 0x00000000ff0075a7 */ /* 0x000322000802110a */
[----:B------:R-:W5:Y:S02]  /*1890*/  SYNCS.PHASECHK.TRANS64.TRYWAIT P0, [UR6+0x80], R2 ;  /* 0x00008002ff0075a7 */ /* 0x000f640008001106 */
[----:B-1--45:R-:W-:Y:S05]  /*18a0*/  @!P0 BRA `(.L_x_27) ;  /* 0x0000003000688947 */ /* 0x032fea0003800000 */
.L_x_26:
[----:B------:R-:W-:-:S05]  /*18b0*/  UMOV UR27, URZ ;  /* 0x000000ff001b7c82 */ /* 0x000fca0008000000 */
.L_x_31:
[----:B-1--45:R-:W-:Y:S05]  /*18c0*/  BRA.U UP0, `(.L_x_28) ;  /* 0x0000000100787547 */ /* 0x032fea000b800000 */
[----:B------:R-:W-:Y:S02]  /*18d0*/  ULEA UR56, UR28, UR9, 0x9 ;  /* 0x000000091c387291 */ /* 0x000fe4000f8e48ff */
[----:B------:R-:W-:Y:S02]  /*18e0*/  ULEA UR54, UR28, UR8, 0xa ;  /* 0x000000081c367291 */ /* 0x000fe4000f8e50ff */
[----:B------:R-:W-:Y:S02]  /*18f0*/  ULEA UR5, UR28, UR4, 0x3 ;  /* 0x000000041c057291 */ /* 0x000fe4000f8e18ff */
[----:B------:R-:W-:Y:S02]  /*1900*/  UIADD3 UR50, UPT, UPT, UR56, 0x2, URZ ;  /* 0x0000000238327890 */ /* 0x000fe4000fffe0ff */
[----:B------:R-:W-:Y:S02]  /*1910*/  UIADD3 UR48, UPT, UPT, UR54, 0x2, URZ ;  /* 0x0000000236307890 */ /* 0x000fe4000fffe0ff */
[----:B------:R-:W-:Y:S02]  /*1920*/  UIADD3 UR46, UPT, UPT, UR56, 0x4, URZ ;  /* 0x00000004382e7890 */ /* 0x000fe4000fffe0ff */
[----:B------:R-:W-:Y:S02]  /*1930*/  UIADD3 UR44, UPT, UPT, UR54, 0x4, URZ ;  /* 0x00000004362c7890 */ /* 0x000fe4000fffe0ff */
[----:B------:R-:W-:Y:S02]  /*1940*/  UIADD3 UR42, UPT, UPT, UR56, 0x6, URZ ;  /* 0x00000006382a7890 */ /* 0x000fe4000fffe0ff */
[----:B------:R-:W-:Y:S02]  /*1950*/  UIADD3 UR40, UPT, UPT, UR54, 0x6, URZ ;  /* 0x0000000636287890 */ /* 0x000fe4000fffe0ff */
[----:B------:R-:W-:Y:S01]  /*1960*/  UIADD3 UR26, UPT, UPT, UR5, 0x38, URZ ;  /* 0x00000038051a7890 */ /* 0x000fe2000fffe0ff */
[----:B------:R-:W-:Y:S01]  /*1970*/  UMOV UR57, 0x40004040 ;  /* 0x4000404000397882 */ /* 0x000fe20000000000 */
[----:B------:R-:W-:Y:S01]  /*1980*/  UMOV UR55, 0x40004040 ;  /* 0x4000404000377882 */ /* 0x000fe20000000000 */
[----:B------:R-:W-:Y:S01]  /*1990*/  UMOV UR51, 0x40004040 ;  /* 0x4000404000337882 */ /* 0x000fe20000000000 */
[----:B------:R-:W-:Y:S01]  /*19a0*/  UMOV UR49, 0x40004040 ;  /* 0x4000404000317882 */ /* 0x000fe20000000000 */
[----:B------:R-:W-:Y:S01]  /*19b0*/  UMOV UR47, 0x40004040 ;  /* 0x40004040002f7882 */ /* 0x000fe20000000000 */
[----:B------:R-:W-:Y:S01]  /*19c0*/  UMOV UR45, 0x40004040 ;  /* 0x40004040002d7882 */ /* 0x000fe20000000000 */
[----:B------:R-:W-:Y:S01]  /*19d0*/  UMOV UR43, 0x40004040 ;  /* 0x40004040002b7882 */ /* 0x000fe20000000000 */
[----:B------:R-:W-:Y:S01]  /*19e0*/  UMOV UR41, 0x40004040 ;  /* 0x4000404000297882 */ /* 0x000fe20000000000 */
[----:B------:R-:W-:Y:S05]  /*19f0*/  @P1 BRA `(.L_x_29) ;  /* 0x0000000000101947 */ /* 0x000fea0003800000 */
[----:B------:R-:W-:Y:S06]  /*1a00*/  USHF.L.U32 UR10, UR29, 0x1f, URZ ;  /* 0x0000001f1d0a7899 */ /* 0x000fec00080006ff */
[----:B-1----:R-:W-:Y:S04]  /*1a10*/  MOV R0, UR10 ;  /* 0x0000000a00007c02 */ /* 0x002fe80008000f00 */
[----:B------:R-:W1:Y:S02]  /*1a20*/  SYNCS.PHASECHK.TRANS64.TRYWAIT P0, [UR5], R0 ;  /* 0x00000000ff0075a7 */ /* 0x000e640008001105 */
[----:B-1----:R-:W-:Y:S05]  /*1a30*/  @!P0 BRA `(.L_x_30) ;  /* 0x0000003000208947 */ /* 0x002fea0003800000 */
.L_x_29:
[----:B------:R4:W-:Y:S01]  /*1a40*/  UTCHMMA.2CTA gdesc[UR54], gdesc[UR56], tmem[UR7], tmem[UR52], idesc[UR53], UP4 ;  /* 0x00ff3438360075ea */ /* 0x0009e2000a200007 */
[----:B------:R4:W-:Y:S01]  /*1a50*/  UTCHMMA.2CTA gdesc[UR48], gdesc[UR50], tmem[UR7], tmem[UR38], idesc[UR39], UPT ;  /* 0x00ff2632300075ea */ /* 0x0009e2000ba00007 */
[----:B------:R4:W-:Y:S01]  /*1a60*/  UTCHMMA.2CTA gdesc[UR44], gdesc[UR46], tmem[UR7], tmem[UR36], idesc[UR37], UPT ;  /* 0x00ff242e2c0075ea */ /* 0x0009e2000ba00007 */
[----:B------:R-:W-:Y:S01]  /*1a70*/  UPLOP3.LUT UP4, UPT, UPT, UPT, UPT, 0x80, 0x8 ;  /* 0x000000000008789c */ /* 0x000fe20003f8f070 */
[----:B------:R4:W-:Y:S01]  /*1a80*/  UTCHMMA.2CTA gdesc[UR40], gdesc[UR42], tmem[UR7], tmem[UR34], idesc[UR35], UPT ;  /* 0x00ff222a280075ea */ /* 0x0009e2000ba00007 */
[----:B------:R4:W-:Y:S01]  /*1a90*/  UTCBAR.2CTA.MULTICAST [UR26], URZ, UR25 ;  /* 0x000000ff1a0073e9 */ /* 0x0009e20008200819 */
[----:B------:R-:W-:Y:S02]  /*1aa0*/  NOP ;  /* 0x0000000000007918 */ /* 0x000fe40000000000 */
.L_x_28:
[----:B------:R-:W-:Y:S01]  /*1ab0*/  UIADD3 UR28, UPT, UPT, UR28, 0x1, URZ ;  /* 0x000000011c1c7890 */ /* 0x000fe2000fffe0ff */
[----:B------:R-:W-:Y:S01]  /*1ac0*/  PLOP3.LUT P1, PT, PT, PT, PT, 0x80, 0x8 ;  /* 0x000000000008781c */ /* 0x000fe20003f2f070 */
[----:B------:R-:W-:Y:S02]  /*1ad0*/  UISETP.GT.U32.AND UP3, UPT, UR27, 0x3e, UPT ;  /* 0x0000003e1b00788c */ /* 0x000fe4000bf64070 */
[----:B------:R-:W-:Y:S02]  /*1ae0*/  UISETP.NE.AND UP2, UPT, UR28, 0x7, UPT ;  /* 0x000000071c00788c */ /* 0x000fe4000bf45270 */
[----:B------:R-:W-:Y:S02]  /*1af0*/  UISETP.NE.OR UP3, UPT, UR14, URZ, UP3 ;  /* 0x000000ff0e00728c */ /* 0x000fe40009f65670 */
[----:B------:R-:W-:Y:S02]  /*1b00*/  USEL UR5, URZ, 0x1, UP2 ;  /* 0x00000001ff057887 */ /* 0x000fe40009000000 */
[----:B------:R-:W-:Y:S02]  /*1b10*/  USEL UR28, UR28, URZ, UP2 ;  /* 0x000000ff1c1c7287 */ /* 0x000fe40009000000 */
[----:B------:R-:W-:Y:S01]  /*1b20*/  ULOP3.LUT UR29, UR29, UR5, URZ, 0x3c, !UPT ;  /* 0x000000051d1d7292 */ /* 0x000fe2000f8e3cff */
[----:B------:R-:W-:Y:S01]  /*1b30*/  PLOP3.LUT P0, PT, PT, PT, UP3, 0x80, 0x8 ;  /* 0x000000000008781c */ /* 0x000fe20003f0f038 */
[----:B------:R-:W-:Y:S03]  /*1b40*/  UIADD3 UR27, UPT, UPT, UR27, 0x1, URZ ;  /* 0x000000011b1b7890 */ /* 0x000fe6000fffe0ff */
[----:B------:R-:W-:Y:S02]  /*1b50*/  @!UP3 USHF.L.U32 UR5, UR29, 0x1f, URZ ;  /* 0x0000001f1d05b899 */ /* 0x000fe400080006ff */
[----:B------:R-:W-:Y:S02]  /*1b60*/  @!UP3 ULEA UR10, UR28, UR4, 0x3 ;  /* 0x000000041c0ab291 */ /* 0x000fe4000f8e18ff */
[----:B------:R-:W-:Y:S02]  /*1b70*/  UISETP.NE.AND UP2, UPT, UR27, 0x40, UPT ;  /* 0x000000401b00788c */ /* 0x000fe4000bf45270 */
[----:B-1----:R-:W-:Y:S05]  /*1b80*/  IMAD.U32 R0, RZ, RZ, UR5 ;  /* 0x00000005ff007e24 */ /* 0x002fea000f8e00ff */
[----:B------:R5:W1:Y:S02]  /*1b90*/  @!P0 SYNCS.PHASECHK.TRANS64.TRYWAIT P1, [UR10], R0 ;  /* 0x00000000ff0085a7 */ /* 0x000a64000802110a */
[----:B------:R-:W-:Y:S05]  /*1ba0*/  BRA.U UP2, `(.L_x_31) ;  /* 0xfffffffd02447547 */ /* 0x000fea000b83ffff */
[----:B------:R-:W-:Y:S05]  /*1bb0*/  BRA.U UP1, `(.L_x_32) ;  /* 0x00000001010c7547 */ /* 0x000fea000b800000 */
[----:B------:R-:W-:-:S09]  /*1bc0*/  UIADD3 UR6, UPT, UPT, UR6, 0x70, URZ ;  /* 0x0000007006067890 */ /* 0x000fd2000fffe0ff */
[----:B------:R4:W-:Y:S01]  /*1bd0*/  UTCBAR.2CTA.MULTICAST [UR6], URZ, UR24 ;  /* 0x000000ff060073e9 */ /* 0x0009e20008200818 */
[----:B------:R-:W-:Y:S02]  /*1be0*/  NOP ;  /* 0x0000000000007918 */ /* 0x000fe40000000000 */
.L_x_32:
[----:B------:R-:W-:-:S04]  /*1bf0*/  UIADD3 UR30, UPT, UPT, UR30, 0x1, URZ ;  /* 0x000000011e1e7890 */ /* 0x000fc8000fffe0ff */
[----:B------:R-:W-:-:S04]  /*1c00*/  UISETP.NE.AND UP2, UPT, UR30, 0x2, UPT ;  /* 0x000000021e00788c */ /* 0x000fc8000bf45270 */
[----:B------:R-:W-:Y:S02]  /*1c10*/  USEL UR30, UR30, URZ, UP2 ;  /* 0x000000ff1e1e7287 */ /* 0x000fe40009000000 */
[----:B------:R-:W-:Y:S02]  /*1c20*/  USEL UR5, URZ, 0x1, UP2 ;  /* 0x00000001ff057887 */ /* 0x000fe40009000000 */
[----:B------:R-:W-:-:S04]  /*1c30*/  UISETP.GE.AND UP2, UPT, UR11, 0x80, UPT ;  /* 0x000000800b00788c */ /* 0x000fc8000bf46270 */
[----:B------:R-:W-:-:S05]  /*1c40*/  LOP3.LUT R5, R5, UR5, RZ, 0x3c, !PT ;  /* 0x0000000505057c12 */ /* 0x000fca000f8e3cff */
[----:B------:R-:W-:Y:S05]  /*1c50*/  BRA.U !UP2, `(.L_x_33) ;  /* 0xfffffff90ae07547 */ /* 0x000fea000b83ffff */
[----:B------:R-:W-:-:S06]  /*1c60*/  UIADD3 UR30, UPT, UPT, UR30, 0x1, URZ ;  /* 0x000000011e1e7890 */ /* 0x000fcc000fffe0ff */
[----:B------:R-:W-:Y:S02]  /*1c70*/  MOV R6, UR30 ;  /* 0x0000001e00067c02 */ /* 0x000fe40008000f00 */
.L_x_25:
[----:B------:R-:W-:-:S09]  /*1c80*/  UISETP.NE.AND UP0, UPT, UR13, URZ, UPT ;  /* 0x000000ff0d00728c */ /* 0x000fd2000bf05270 */
[----:B------:R-:W-:Y:S05]  /*1c90*/  BRA.U UP0, `(.L_x_24) ;  /* 0x00000001002c7547 */ /* 0x000fea000b800000 */
[----:B-----5:R-:W5:Y:S01]  /*1ca0*/  S2R R0, SR_CgaCtaId ;  /* 0x0000000000007919 */ /* 0x020f620000008800 */
[----:B------:R-:W-:Y:S02]  /*1cb0*/  ISETP.NE.AND P0, PT, R6, 0x2, PT ;  /* 0x000000020600780c */ /* 0x000fe40003f05270 */
[----:B------:R-:W-:Y:S02]  /*1cc0*/  MOV R3, 0x400 ;  /* 0x0000040000037802 */ /* 0x000fe40000000f00 */
[----:B------:R-:W-:-:S04]  /*1cd0*/  SEL R2, RZ, 0x1, P0 ;  /* 0x00000001ff027807 */ /* 0x000fc80000000000 */
[----:B------:R-:W-:-:S05]  /*1ce0*/  LOP3.LUT R2, R5, R2, RZ, 0x3c, !PT ;  /* 0x0000000205027212 */ /* 0x000fca00078e3cff */
[----:B------:R-:W-:Y:S01]  /*1cf0*/  IMAD.U32 R2, R2, -0x80000000, RZ ;  /* 0x8000000002027824 */ /* 0x000fe200078e00ff */
[----:B-----5:R-:W-:Y:S02]  /*1d00*/  LEA R0, R0, R3, 0x18 ;  /* 0x0000000300007211 */ /* 0x020fe400078ec0ff */
[----:B------:R-:W-:-:S05]  /*1d10*/  SEL R3, R6, RZ, P0 ;  /* 0x000000ff06037207 */ /* 0x000fca0000000000 */
[----:B------:R-:W-:-:S04]  /*1d20*/  IMAD R0, R3, 0x8, R0 ;  /* 0x0000000803007824 */ /* 0x000fc800078e0200 */
[----:B------:R-:W5:Y:S02]  /*1d30*/  SYNCS.PHASECHK.TRANS64.TRYWAIT P0, [R0+URZ+0x80], R2 ;  /* 0x00008002000075a7 */ /* 0x000f6400080011ff */
[----:B-----5:R-:W-:Y:S05]  /*1d40*/  @!P0 BRA `(.L_x_34) ;  /* 0x0000002c007c8947 */ /* 0x020fea0003800000 */
.L_x_24:
[----:B------:R-:W-:-:S06]  /*1d50*/  UISETP.GT.AND UP0, UPT, UR23, 0x3, UPT ;  /* 0x000000031700788c */ /* 0x000fcc000bf04270 */
[----:B------:R-:W-:-:S13]  /*1d60*/  PLOP3.LUT P0, PT, PT, PT, UP0, 0x80, 0x8 ;  /* 0x000000000008781c */ /* 0x000fda0003f0f008 */
[----:B-12345:R-:W-:Y:S05]  /*1d70*/  @P0 EXIT ;  /* 0x000000000000094d */ /* 0x03efea0003800000 */
[----:B------:R-:W-:-:S09]  /*1d80*/  UISETP.NE.AND UP0, UPT, UR23, URZ, UPT ;  /* 0x000000ff1700728c */ /* 0x000fd2000bf05270 */
[----:B------:R-:W-:Y:S05]  /*1d90*/  BRA.U UP0, `(.L_x_35) ;  /* 0x00000005008c7547 */ /* 0x000fea000b800000 */
[----:B------:R-:W1:Y:S01]  /*1da0*/  S2R R5, SR_CgaCtaId ;  /* 0x0000000000057919 */ /* 0x000e620000008800 */
[----:B------:R-:W-:Y:S01]  /*1db0*/  NOP ;  /* 0x0000000000007918 */ /* 0x000fe20000000000 */
[----:B------:R-:W-:-:S04]  /*1dc0*/  MOV R2, 0x40 ;  /* 0x0000004000027802 */ /* 0x000fc80000000f00 */
[----:B-1----:R-:W-:-:S05]  /*1dd0*/  LEA R2, R5, R2, 0x18 ;  /* 0x0000000205027211 */ /* 0x002fca00078ec0ff */
[----:B------:R-:W1:Y:S02]  /*1de0*/  LDS.U8 R0, [R2] ;  /* 0x0000000002007984 */ /* 0x000e640000000000 */
[----:B-1----:R-:W-:Y:S02]  /*1df0*/  ISETP.NE.AND P0, PT, R0, RZ, PT ;  /* 0x000000ff0000720c */ /* 0x002fe40003f05270 */
[----:B------:R-:W-:-:S04]  /*1e00*/  MOV R0, 0x400 ;  /* 0x0000040000007802 */ /* 0x000fc80000000f00 */
[----:B------:R-:W-:-:S07]  /*1e10*/  LEA R0, R5, R0, 0x18 ;  /* 0x0000000005007211 */ /* 0x000fce00078ec0ff */
[----:B------:R-:W-:Y:S05]  /*1e20*/  @P0 BRA `(.L_x_36) ;  /* 0x0000000400500947 */ /* 0x000fea0003800000 */
[C---:B------:R-:W-:Y:S02]  /*1e30*/  LOP3.LUT R2, R5.reuse, 0x1, RZ, 0xc0, !PT ;  /* 0x0000000105027812 */ /* 0x040fe400078ec0ff */
[----:B------:R-:W-:Y:S02]  /*1e40*/  LOP3.LUT R12, R5, 0x1, RZ, 0x3c, !PT ;  /* 0x00000001050c7812 */ /* 0x000fe400078e3cff */
[----:B------:R-:W-:-:S13]  /*1e50*/  ISETP.NE.U32.AND P1, PT, R2, 0x1, PT ;  /* 0x000000010200780c */ /* 0x000fda0003f25070 */
[----:B------:R-:W-:Y:S05]  /*1e60*/  @!P1 BRA `(.L_x_37) ;  /* 0x0000000000c49947 */ /* 0x000fea0003800000 */
[----:B------:R-:W-:Y:S01]  /*1e70*/  ELECT P0, URZ, PT ;  /* 0x0000000000ff782f */ /* 0x000fe20003800000 */
[----:B------:R-:W-:-:S12]  /*1e80*/  BSSY B0, `(.L_x_37) ;  /* 0x000002f000007945 */ /* 0x000fd80003800000 */
[----:B------:R-:W-:Y:S05]  /*1e90*/  @!P0 BRA `(.L_x_38) ;  /* 0x0000000000b48947 */ /* 0x000fea0003800000 */
[----:B------:R-:W-:-:S05]  /*1ea0*/  UMOV UR4, 0x8 ;  /* 0x0000000800047882 */ /* 0x000fca0000000000 */
[----:B------:R-:W-:Y:S04]  /*1eb0*/  DEPBAR.LE SB1, 0x36 ;  /* 0x00009d800000791a */ /* 0x000fe80000000000 */
[----:B------:R-:W1:Y:S02]  /*1ec0*/  UTCATOMSWS.2CTA.FIND_AND_SET.ALIGN UP0, UR4, UR4 ;  /* 0x00000004000475e3 */ /* 0x000e640008200800 */
[----:B-1----:R-:W-:Y:S01]  /*1ed0*/  PLOP3.LUT P0, PT, PT, PT, UP0, 0x80, 0x8 ;  /* 0x000000000008781c */ /* 0x002fe20003f0f008 */
[----:B------:R-:W-:-:S03]  /*1ee0*/  IMAD.U32 R10, RZ, RZ, UR4 ;  /* 0x00000004ff0a7e24 */ /* 0x000fc6000f8e00ff */
[----:B------:R-:W-:-:S04]  /*1ef0*/  SEL R2, RZ, 0xffffffff, !P0 ;  /* 0xffffffffff027807 */ /* 0x000fc80004000000 */
[----:B------:R-:W-:-:S13]  /*1f00*/  ISETP.NE.AND P0, PT, R2, RZ, PT ;  /* 0x000000ff0200720c */ /* 0x000fda0003f05270 */
[----:B------:R-:W-:Y:S05]  /*1f10*/  @P0 BRA `(.L_x_39) ;  /* 0x0000000000240947 */ /* 0x000fea0003800000 */
.L_x_40:
[----:B------:R-:W-:Y:S05]  /*1f20*/  NANOSLEEP 0x64 ;  /* 0x000000640000795d */ /* 0x000fea0003800000 */
[----:B------:R-:W-:-:S05]  /*1f30*/  UMOV UR4, 0x8 ;  /* 0x0000000800047882 */ /* 0x000fca0000000000 */
[----:B------:R-:W-:Y:S04]  /*1f40*/  DEPBAR.LE SB1, 0x36 ;  /* 0x00009d800000791a */ /* 0x000fe80000000000 */
[----:B------:R-:W1:Y:S02]  /*1f50*/  UTCATOMSWS.2CTA.FIND_AND_SET.ALIGN UP0, UR4, UR4 ;  /* 0x00000004000475e3 */ /* 0x000e640008200800 */
[----:B-1----:R-:W-:Y:S01]  /*1f60*/  PLOP3.LUT P0, PT, PT, PT, UP0, 0x80, 0x8 ;  /* 0x000000000008781c */ /* 0x002fe20003f0f008 */
[----:B------:R-:W-:-:S03]  /*1f70*/  IMAD.U32 R10, RZ, RZ, UR4 ;  /* 0x00000004ff0a7e24 */ /* 0x000fc6000f8e00ff */
[----:B------:R-:W-:-:S04]  /*1f80*/  SEL R2, RZ, 0xffffffff, !P0 ;  /* 0xffffffffff027807 */ /* 0x000fc80004000000 */
[----:B------:R-:W-:-:S13]  /*1f90*/  ISETP.NE.AND P0, PT, R2, RZ, PT ;  /* 0x000000ff0200720c */ /* 0x000fda0003f05270 */
[----:B------:R-:W-:Y:S05]  /*1fa0*/  @!P0 BRA `(.L_x_40) ;  /* 0xfffffffc00dc8947 */ /* 0x000fea000383ffff */
.L_x_39:
[----:B------:R-:W-:Y:S01]  /*1fb0*/  MOV R2, 0x60 ;  /* 0x0000006000027802 */ /* 0x000fe20000000f00 */
[----:B------:R-:W-:Y:S02]  /*1fc0*/  VIADD R9, R0, 0x98 ;  /* 0x0000009800097836 */ /* 0x000fe40000000000 */
[----:B------:R-:W-:Y:S01]  /*1fd0*/  IMAD.MOV.U32 R8, RZ, RZ, 0x4 ;  /* 0x00000004ff087424 */ /* 0x000fe200078e00ff */
[----:B------:R-:W-:Y:S02]  /*1fe0*/  LEA R13, R5, R2, 0x18 ;  /* 0x00000002050d7211 */ /* 0x000fe400078ec0ff */
[----:B------:R-:W-:-:S03]  /*1ff0*/  MOV R2, 0x58 ;  /* 0x0000005800027802 */ /* 0x000fc60000000f00 */
[----:B------:R-:W1:Y:S01]  /*2000*/  LDS R6, [R13] ;  /* 0x000000000d067984 */ /* 0x000e620000000800 */
[----:B------:R-:W-:Y:S01]  /*2010*/  LEA R3, R5, R2, 0x18 ;  /* 0x0000000205037211 */ /* 0x000fe200078ec0ff */
[----:B-1----:R-:W-:-:S04]  /*2020*/  IMAD.U32 R6, R6, -0x80000000, RZ ;  /* 0x8000000006067824 */ /* 0x002fc800078e00ff */
[----:B------:R-:W1:Y:S02]  /*2030*/  SYNCS.PHASECHK.TRANS64.TRYWAIT P0, [R3+URZ], R6 ;  /* 0x00000006030075a7 */ /* 0x000e6400080011ff */
[----:B-1----:R-:W-:Y:S05]  /*2040*/  @P0 BRA `(.L_x_41) ;  /* 0x0000000000080947 */ /* 0x002fea0003800000 */
[----:B------:R-:W1:Y:S02]  /*2050*/  SYNCS.PHASECHK.TRANS64.TRYWAIT P0, [R3+URZ], R6 ;  /* 0x00000006030075a7 */ /* 0x000e6400080011ff */
[----:B-1----:R-:W-:Y:S05]  /*2060*/  @!P0 BRA `(.L_x_42) ;  /* 0x0000002800cc8947 */ /* 0x002fea0003800000 */
.L_x_41:
[----:B-1----:R-:W-:Y:S01]  /*2070*/  PRMT R3, R12, 0x654, R3 ;  /* 0x000006540c037816 */ /* 0x002fe20000000003 */
[----:B------:R-:W-:Y:S01]  /*2080*/  IMAD.SHL.U32 R11, R10, 0x20, RZ ;  /* 0x000000200a0b7824 */ /* 0x000fe200078e00ff */
[----:B------:R-:W-:Y:S01]  /*2090*/  PRMT R2, R12, 0x654, R9 ;  /* 0x000006540c027816 */ /* 0x000fe20000000009 */
[----:B------:R-:W-:Y:S01]  /*20a0*/  IMAD.MOV.U32 R7, RZ, RZ, 0xff ;  /* 0x000000ffff077424 */ /* 0x000fe200078e00ff */
[----:B------:R1:W-:Y:S01]  /*20b0*/  SYNCS.ARRIVE.TRANS64.RED RZ, [R3+URZ], R8 ;  /* 0x0000000803ff79a7 */ /* 0x0003e200080004ff */
[----:B------:R-:W-:Y:S01]  /*20c0*/  IMAD.MOV.U32 R6, RZ, RZ, 0x1 ;  /* 0x00000001ff067424 */ /* 0x000fe200078e00ff */
[----:B------:R2:W-:Y:S01]  /*20d0*/  STS [R0+0x98], R11 ;  /* 0x0000980b00007388 */ /* 0x0005e20000000800 */
[----:B------:R-:W-:Y:S01]  /*20e0*/  VIADD R9, R10, 0x10 ;  /* 0x000000100a097836 */ /* 0x000fe20000000000 */
[----:B------:R-:W-:Y:S02]  /*20f0*/  SHF.L.U32 R7, R7, R10, RZ ;  /* 0x0000000a07077219 */ /* 0x000fe400000006ff */
[----:B------:R2:W-:Y:S01]  /*2100*/  STAS [R2.64], R10 ;  /* 0x0000000a02007dbd */ /* 0x0005e2000c0008ff */
[----:B------:R-:W-:-:S04]  /*2110*/  MOV R14, 0x50 ;  /* 0x00000050000e7802 */ /* 0x000fc80000000f00 */
[----:B------:R-:W-:Y:S02]  /*2120*/  LEA R14, R5, R14, 0x18 ;  /* 0x0000000e050e7211 */ /* 0x000fe400078ec0ff */
[----:B-1----:R-:W-:-:S04]  /*2130*/  SHF.L.U32 R8, R6, R9, RZ ;  /* 0x0000000906087219 */ /* 0x002fc800000006ff */
[----:B------:R-:W-:-:S05]  /*2140*/  LOP3.LUT R7, R8, R7, RZ, 0xfc, !PT ;  /* 0x0000000708077212 */ /* 0x000fca00078efcff */
[----:B------:R2:W-:Y:S04]  /*2150*/  ATOMS.OR RZ, [R14], R7 ;  /* 0x000000070eff738c */ /* 0x0005e80003000000 */
[----:B------:R2:W-:Y:S02]  /*2160*/  ATOMS.XOR RZ, [R13], R6 ;  /* 0x000000060dff738c */ /* 0x0005e40003800000 */
.L_x_38:
[----:B------:R-:W-:Y:S05]  /*2170*/  BSYNC B0 ;  /* 0x0000000000007941 */ /* 0x000fea0003800000 */
.L_x_37:
[----:B------:R-:W-:Y:S05]  /*2180*/  @P1 BRA `(.L_x_43) ;  /* 0x0000000000881947 */ /* 0x000fea0003800000 */
[----:B------:R-:W-:Y:S05]  /*2190*/  WARPSYNC.ALL ;  /* 0x0000000000007948 */ /* 0x000fea0003800000 */
[----:B------:R-:W-:Y:S01]  /*21a0*/  NOP ;  /* 0x0000000000007918 */ /* 0x000fe20000000000 */
[----:B------:R-:W-:-:S13]  /*21b0*/  ELECT P0, URZ, PT ;  /* 0x0000000000ff782f */ /* 0x000fda0003800000 */
[----:B------:R-:W-:Y:S05]  /*21c0*/  @!P0 BRA `(.L_x_43) ;  /* 0x0000000000788947 */ /* 0x000fea0003800000 */
[----:B--2---:R-:W-:Y:S02]  /*21d0*/  MOV R2, 0x60 ;  /* 0x0000006000027802 */ /* 0x004fe40000000f00 */
[----:B------:R-:W-:Y:S02]  /*21e0*/  MOV R6, 0x58 ;  /* 0x0000005800067802 */ /* 0x000fe40000000f00 */
[C---:B------:R-:W-:Y:S02]  /*21f0*/  LEA R9, R5.reuse, R2, 0x18 ;  /* 0x0000000205097211 */ /* 0x040fe400078ec0ff */
[----:B------:R-:W-:-:S03]  /*2200*/  LEA R7, R5, R6, 0x18 ;  /* 0x0000000605077211 */ /* 0x000fc600078ec0ff */
[----:B------:R-:W1:Y:S02]  /*2210*/  LDS R2, [R9] ;  /* 0x0000000009027984 */ /* 0x000e640000000800 */
[----:B-1----:R-:W-:-:S04]  /*2220*/  IMAD.U32 R2, R2, -0x80000000, RZ ;  /* 0x8000000002027824 */ /* 0x002fc800078e00ff */
[----:B------:R-:W1:Y:S02]  /*2230*/  SYNCS.PHASECHK.TRANS64.TRYWAIT P0, [R7+URZ], R2 ;  /* 0x00000002070075a7 */ /* 0x000e6400080011ff */
[----:B-1----:R-:W-:Y:S05]  /*2240*/  @P0 BRA `(.L_x_44) ;  /* 0x0000000000080947 */ /* 0x002fea0003800000 */
[----:B------:R-:W1:Y:S02]  /*2250*/  SYNCS.PHASECHK.TRANS64.TRYWAIT P0, [R7+URZ], R2 ;  /* 0x00000002070075a7 */ /* 0x000e6400080011ff */
[----:B-1----:R-:W-:Y:S05]  /*2260*/  @!P0 BRA `(.L_x_45) ;  /* 0x0000002800648947 */ /* 0x002fea0003800000 */
.L_x_44:
[----:B------:R-:W2:Y:S01]  /*2270*/  LDS R6, [R0+0x98] ;  /* 0x0000980000067984 */ /* 0x000ea20000000800 */
[----:B-1----:R-:W-:Y:S01]  /*2280*/  IMAD.MOV.U32 R3, RZ, RZ, 0xff ;  /* 0x000000ffff037424 */ /* 0x002fe200078e00ff */
[----:B------:R-:W-:Y:S01]  /*2290*/  PRMT R7, R12, 0x654, R7 ;  /* 0x000006540c077816 */ /* 0x000fe20000000007 */
[----:B------:R-:W-:Y:S02]  /*22a0*/  IMAD.MOV.U32 R2, RZ, RZ, 0x1 ;  /* 0x00000001ff027424 */ /* 0x000fe400078e00ff */
[C---:B--2---:R-:W-:Y:S01]  /*22b0*/  IMAD.SHL.U32 R13, R6.reuse, 0x20, RZ ;  /* 0x00000020060d7824 */ /* 0x044fe200078e00ff */
[----:B------:R-:W-:Y:S01]  /*22c0*/  SHF.L.U32 R3, R3, R6, RZ ;  /* 0x0000000603037219 */ /* 0x000fe200000006ff */
[----:B------:R-:W-:-:S03]  /*22d0*/  VIADD R11, R6, 0x10 ;  /* 0x00000010060b7836 */ /* 0x000fc60000000000 */
[----:B------:R1:W-:Y:S01]  /*22e0*/  STS [R0+0x98], R13 ;  /* 0x0000980d00007388 */ /* 0x0003e20000000800 */
[----:B------:R-:W-:Y:S02]  /*22f0*/  MOV R6, 0x50 ;  /* 0x0000005000067802 */ /* 0x000fe40000000f00 */
[----:B------:R-:W-:Y:S02]  /*2300*/  SHF.L.U32 R8, R2, R11, RZ ;  /* 0x0000000b02087219 */ /* 0x000fe400000006ff */
[----:B------:R-:W-:Y:S02]  /*2310*/  LEA R6, R5, R6, 0x18 ;  /* 0x0000000605067211 */ /* 0x000fe400078ec0ff */
[----:B------:R-:W-:-:S05]  /*2320*/  LOP3.LUT R3, R8, R3, RZ, 0xfc, !PT ;  /* 0x0000000308037212 */ /* 0x000fca00078efcff */
[----:B------:R1:W-:Y:S01]  /*2330*/  ATOMS.OR RZ, [R6], R3 ;  /* 0x0000000306ff738c */ /* 0x0003e20003000000 */
[----:B------:R1:W-:Y:S03]  /*2340*/  SYNCS.ARRIVE.TRANS64.RED.A1T0 RZ, [R7+URZ], RZ ;  /* 0x000000ff07ff79a7 */ /* 0x0003e600081004ff */
[----:B------:R1:W-:Y:S01]  /*2350*/  ATOMS.XOR RZ, [R9], R2 ;  /* 0x0000000209ff738c */ /* 0x0003e20003800000 */
[----:B------:R-:W-:Y:S05]  /*2360*/  BRA `(.L_x_43) ;  /* 0x0000000000107947 */ /* 0x000fea0003800000 */
.L_x_36:
[----:B------:R-:W-:Y:S02]  /*2370*/  MOV R3, 0xffffffff ;  /* 0xffffffff00037802 */ /* 0x000fe40000000f00 */
[----:B------:R-:W-:-:S03]  /*2380*/  MOV R2, 0x23b0 ;  /* 0x000023b000027802 */ /* 0x000fc60000000f00 */
[----:B------:R1:W-:Y:S04]  /*2390*/  STS [R0+0x98], R3 ;  /* 0x0000980300007388 */ /* 0x0003e80000000800 */
[----:B-1----:R-:W-:Y:S05]  /*23a0*/  CALL.REL.NOINC `($__internal_1_$__cuda_sm10x_tcgen05_guardrail_trap_phase_invalid_during_alloc) ;  /* 0x0000002800687944 */ /* 0x002fea0003c00000 */
.L_x_43:
[----:B------:R-:W-:Y:S05]  /*23b0*/  WARPSYNC.ALL ;  /* 0x0000000000007948 */ /* 0x000fea0003800000 */
[----:B------:R-:W-:Y:S01]  /*23c0*/  NOP ;  /* 0x0000000000007918 */ /* 0x000fe20000000000 */
.L_x_35:
[----:B------:R-:W3:Y:S08]  /*23d0*/  S2UR UR4, SR_CgaCtaId ;  /* 0x00000000000479c3 */ /* 0x000ef00000008800 */
[----:B------:R-:W-:Y:S01]  /*23e0*/  BAR.SYNC.DEFER_BLOCKING 0x2, 0xa0 ;  /* 0x0082800000007b1d */ /* 0x000fe20000010000 */
[----:B-12---:R-:W-:-:S07]  /*23f0*/  MOV R3, 0x400 ;  /* 0x0000040000037802 */ /* 0x006fce0000000f00 */
[----:B------:R-:W1:Y:S01]  /*2400*/  S2UR UR7, SR_CTAID.Z ;  /* 0x00000000000779c3 */ /* 0x000e620000002700 */
[----:B---3--:R-:W-:-:S05]  /*2410*/  IMAD.U32 R0, RZ, RZ, UR4 ;  /* 0x00000004ff007e24 */ /* 0x008fca000f8e00ff */
[----:B------:R-:W-:Y:S01]  /*2420*/  LEA R3, R0, R3, 0x18 ;  /* 0x0000000300037211 */ /* 0x000fe200078ec0ff */
[----:B-1----:R-:W-:-:S04]  /*2430*/  UISETP.GT.U32.AND UP0, UPT, UR7, 0x7f, UPT ;  /* 0x0000007f0700788c */ /* 0x002fc8000bf04070 */
[----:B------:R-:W1:Y:S02]  /*2440*/  LDS R2, [R3+0x98] ;  /* 0x0000980003027984 */ /* 0x000e640000000800 */
[----:B-1----:R-:W-:-:S03]  /*2450*/  R2UR UR11, R2 ;  /* 0x00000000020b72ca */ /* 0x002fc600000e0000 */
[----:B------:R-:W-:-:S12]  /*2460*/  BRA.U UP0, `(.L_x_46) ;  /* 0x00000021003c7547 */ /* 0x000fd8000b800000 */
[----:B------:R-:W1:Y:S01]  /*2470*/  LDCU.64 UR4, c[0x0][0x5c0] ;  /* 0x0000b800ff0477ac */ /* 0x000e620008000a00 */
[----:B------:R-:W-:Y:S01]  /*2480*/  SHF.R.U32.HI R0, RZ, 0x5, R4 ;  /* 0x00000005ff007819 */ /* 0x000fe20000011604 */
[----:B------:R-:W-:Y:S01]  /*2490*/  IMAD.SHL.U32 R5, R4, 0x40, RZ ;  /* 0x0000004004057824 */ /* 0x000fe200078e00ff */
[----:B------:R-:W2:Y:S01]  /*24a0*/  S2UR UR26, SR_CTAID.Y ;  /* 0x00000000001a79c3 */ /* 0x000ea20000002600 */
[----:B------:R-:W3:Y:S01]  /*24b0*/  LDCU UR24, c[0x0][0x5d0] ;  /* 0x0000ba00ff1877ac */ /* 0x000ee20008000800 */
[----:B------:R-:W-:Y:S02]  /*24c0*/  R2UR UR23, R0 ;  /* 0x00000000001772ca */ /* 0x000fe400000e0000 */
[----:B------:R-:W-:Y:S01]  /*24d0*/  LOP3.LUT R5, R5, 0x7c0, RZ, 0xc0, !PT ;  /* 0x000007c005057812 */ /* 0x000fe200078ec0ff */
[----:B------:R-:W4:Y:S01]  /*24e0*/  LDCU UR13, c[0x0][0x374] ;  /* 0x00006e80ff0d77ac */ /* 0x000f220008000800 */
[----:B------:R-:W4:Y:S01]  /*24f0*/  LDCU UR10, c[0x0][0x370] ;  /* 0x00006e00ff0a77ac */ /* 0x000f220008000800 */
[----:B------:R-:W-:-:S02]  /*2500*/  UIADD3 UR28, UPT, UPT, UR12, UR12, URZ ;  /* 0x0000000c0c1c7290 */ /* 0x000fc4000fffe0ff */
[----:B-1----:R-:W-:-:S06]  /*2510*/  UIMAD.WIDE.U32 UR8, UR7, UR5, URZ ;  /* 0x00000005070872a5 */ /* 0x002fcc000f8e00ff */
[----:B------:R-:W-:Y:S01]  /*2520*/  IMAD.U32 R0, RZ, RZ, UR23 ;  /* 0x00000017ff007e24 */ /* 0x000fe2000f8e00ff */
[----:B------:R-:W1:Y:S03]  /*2530*/  LDCU.64 UR34, c[0x0][0x348] ;  /* 0x00006900ff2277ac */ /* 0x000e660008000a00 */
[----:B------:R-:W-:Y:S01]  /*2540*/  IMAD R0, R0, 0x800, R5 ;  /* 0x0000080000007824 */ /* 0x000fe200078e0205 */
[----:B------:R-:W-:Y:S02]  /*2550*/  UIADD3 UR5, UPT, UPT, UR7, -UR9, URZ ;  /* 0x8000000907057290 */ /* 0x000fe4000fffe0ff */
[----:B------:R-:W-:Y:S01]  /*2560*/  ULEA UR31, UR23, UR11, 0x15 ;  /* 0x0000000b171f7291 */ /* 0x000fe2000f8ea8ff */
[----:B------:R-:W-:Y:S01]  /*2570*/  IMAD.IADD R0, R3, 0x1, R0 ;  /* 0x0000000103007824 */ /* 0x000fe200078e0200 */
[----:B------:R-:W-:Y:S02]  /*2580*/  USHF.R.U32.HI UR5, URZ, UR20, UR5 ;  /* 0x00000014ff057299 */ /* 0x000fe40008011605 */
[----:B----4-:R-:W-:Y:S01]  /*2590*/  UIMAD UR10, UR13, UR10, URZ ;  /* 0x0000000a0d0a72a4 */ /* 0x010fe2000f8e02ff */
[C---:B------:R-:W-:Y:S01]  /*25a0*/  VIADD R2, R0.reuse, 0x8420 ;  /* 0x0000842000027836 */ /* 0x040fe20000000000 */
[----:B------:R-:W-:Y:S01]  /*25b0*/  UIADD3 UR5, UPT, UPT, UR9, UR5, URZ ;  /* 0x0000000509057290 */ /* 0x000fe2000fffe0ff */
[C---:B------:R-:W-:Y:S01]  /*25c0*/  VIADD R3, R0.reuse, 0x8410 ;  /* 0x0000841000037836 */ /* 0x040fe20000000000 */
[----:B------:R-:W-:Y:S01]  /*25d0*/  UMOV UR30, URZ ;  /* 0x000000ff001e7c82 */ /* 0x000fe20008000000 */
[----:B------:R-:W-:Y:S01]  /*25e0*/  VIADD R5, R0, 0x8430 ;  /* 0x0000843000057836 */ /* 0x000fe20000000000 */
[----:B------:R-:W-:Y:S01]  /*25f0*/  USHF.R.U32.HI UR8, URZ, UR19, UR5 ;  /* 0x00000013ff087299 */ /* 0x000fe20008011605 */
[----:B------:R-:W-:Y:S01]  /*2600*/  SHF.R.U32.HI R73, RZ, 0x3, R2 ;  /* 0x00000003ff497819 */ /* 0x000fe20000011602 */
[----:B------:R-:W-:Y:S01]  /*2610*/  UMOV UR29, URZ ;  /* 0x000000ff001d7c82 */ /* 0x000fe20008000000 */
[----:B------:R-:W-:Y:S01]  /*2620*/  SHF.R.U32.HI R72, RZ, 0x3, R3 ;  /* 0x00000003ff487819 */ /* 0x000fe20000011603 */
[----:B------:R-:W-:Y:S01]  /*2630*/  UIADD3 UR8, UPT, UPT, -UR8, URZ, URZ ;  /* 0x000000ff08087290 */ /* 0x000fe2000fffe1ff */
[----:B------:R-:W-:Y:S01]  /*2640*/  LOP3.LUT R73, R2, 0x30, R73, 0x78, !PT ;  /* 0x0000003002497812 */ /* 0x000fe200078e7849 */
[C---:B------:R-:W-:Y:S01]  /*2650*/  VIADD R2, R0.reuse, 0x8400 ;  /* 0x0000840000027836 */ /* 0x040fe20000000000 */
[----:B------:R-:W-:Y:S01]  /*2660*/  SHF.R.U32.HI R74, RZ, 0x3, R5 ;  /* 0x00000003ff4a7819 */ /* 0x000fe20000011605 */
[----:B------:R-:W-:Y:S01]  /*2670*/  UIMAD UR8, UR4, UR8, UR7 ;  /* 0x00000008040872a4 */ /* 0x000fe2000f8e0207 */
[----:B------:R-:W-:Y:S01]  /*2680*/  LOP3.LUT R72, R3, 0x30, R72, 0x78, !PT ;  /* 0x0000003003487812 */ /* 0x000fe200078e7848 */
[----:B------:R-:W4:Y:S01]  /*2690*/  LDCU.64 UR4, c[0x0][0x5d8] ;  /* 0x0000bb00ff0477ac */ /* 0x000f220008000a00 */
[----:B------:R-:W-:Y:S01]  /*26a0*/  SHF.R.U32.HI R71, RZ, 0x3, R2 ;  /* 0x00000003ff477819 */ /* 0x000fe20000011602 */
[----:B------:R-:W-:Y:S01]  /*26b0*/  VIADD R3, R0, 0x430 ;  /* 0x0000043000037836 */ /* 0x000fe20000000000 */
[----:B------:R-:W-:Y:S01]  /*26c0*/  LOP3.LUT R74, R5, 0x30, R74, 0x78, !PT ;  /* 0x00000030054a7812 */ /* 0x000fe200078e784a */
[----:B---3--:R-:W-:Y:S01]  /*26d0*/  UIMAD.WIDE.U32 UR24, UR8, UR24, URZ ;  /* 0x00000018081872a5 */ /* 0x008fe2000f8e00ff */
[----:B------:R-:W-:Y:S01]  /*26e0*/  LOP3.LUT R71, R2, 0x30, R71, 0x78, !PT ;  /* 0x0000003002477812 */ /* 0x000fe200078e7847 */
[C---:B------:R-:W-:Y:S01]  /*26f0*/  VIADD R2, R0.reuse, 0x420 ;  /* 0x0000042000027836 */ /* 0x040fe20000000000 */
[----:B------:R-:W-:Y:S01]  /*2700*/  SHF.R.U32.HI R70, RZ, 0x3, R3 ;  /* 0x00000003ff467819 */ /* 0x000fe20000011603 */
[----:B------:R-:W-:-:S02]  /*2710*/  VIADD R5, R0, 0x410 ;  /* 0x0000041000057836 */ /* 0x000fc40000000000 */
[----:B------:R-:W-:Y:S01]  /*2720*/  VIADD R0, R0, 0x400 ;  /* 0x0000040000007836 */ /* 0x000fe20000000000 */
[----:B------:R-:W-:Y:S01]  /*2730*/  UMOV UR9, UR25 ;  /* 0x0000001900097c82 */ /* 0x000fe20008000000 */
[----:B------:R-:W-:Y:S01]  /*2740*/  LOP3.LUT R70, R3, 0x30, R70, 0x78, !PT ;  /* 0x0000003003467812 */ /* 0x000fe200078e7846 */
[----:B------:R-:W-:Y:S01]  /*2750*/  UIADD3 UR6, UPT, UPT, UR8, -UR9, URZ ;  /* 0x8000000908067290 */ /* 0x000fe2000fffe0ff */
[----:B------:R-:W-:Y:S02]  /*2760*/  SHF.R.U32.HI R69, RZ, 0x3, R2 ;  /* 0x00000003ff457819 */ /* 0x000fe40000011602 */
[----:B------:R-:W-:Y:S01]  /*2770*/  SHF.R.U32.HI R68, RZ, 0x3, R5 ;  /* 0x00000003ff447819 */ /* 0x000fe20000011605 */
[----:B------:R-:W-:Y:S01]  /*2780*/  USHF.R.U32.HI UR6, URZ, UR18, UR6 ;  /* 0x00000012ff067299 */ /* 0x000fe20008011606 */
[----:B------:R-:W-:Y:S02]  /*2790*/  SHF.R.U32.HI R3, RZ, 0x3, R0 ;  /* 0x00000003ff037819 */ /* 0x000fe40000011600 */
[----:B------:R-:W-:Y:S01]  /*27a0*/  LOP3.LUT R69, R2, 0x30, R69, 0x78, !PT ;  /* 0x0000003002457812 */ /* 0x000fe200078e7845 */
[----:B------:R-:W-:Y:S01]  /*27b0*/  UIADD3 UR6, UPT, UPT, UR9, UR6, URZ ;  /* 0x0000000609067290 */ /* 0x000fe2000fffe0ff */
[----:B------:R-:W-:Y:S01]  /*27c0*/  LOP3.LUT R68, R5, 0x30, R68, 0x78, !PT ;  /* 0x0000003005447812 */ /* 0x000fe200078e7844 */
[----:B------:R-:W-:Y:S01]  /*27d0*/  IMAD.MOV.U32 R2, RZ, RZ, RZ ;  /* 0x000000ffff027224 */ /* 0x000fe200078e00ff */
[----:B------:R-:W-:Y:S01]  /*27e0*/  LOP3.LUT R3, R0, 0x30, R3, 0x78, !PT ;  /* 0x0000003000037812 */ /* 0x000fe200078e7803 */
[----:B------:R-:W-:-:S04]  /*27f0*/  USHF.R.U32.HI UR6, URZ, UR17, UR6 ;  /* 0x00000011ff067299 */ /* 0x000fc80008011606 */
[----:B----4-:R-:W-:-:S07]  /*2800*/  UIMAD.WIDE.U32 UR24, UR6, UR5, URZ ;  /* 0x00000005061872a5 */ /* 0x010fce000f8e00ff */
[----:B------:R-:W-:Y:S01]  /*2810*/  UMOV UR9, UR25 ;  /* 0x0000001900097c82 */ /* 0x000fe20008000000 */
[----:B------:R-:W-:Y:S01]  /*2820*/  UMOV UR25, 0x400 ;  /* 0x0000040000197882 */ /* 0x000fe20000000000 */
[----:B------:R-:W-:Y:S02]  /*2830*/  UIADD3 UR5, UPT, UPT, UR6, -UR9, URZ ;  /* 0x8000000906057290 */ /* 0x000fe4000fffe0ff */
[----:B------:R-:W3:Y:S02]  /*2840*/  S2UR UR24, SR_CgaCtaId ;  /* 0x00000000001879c3 */ /* 0x000ee40000008800 */
[----:B------:R-:W-:-:S04]  /*2850*/  USHF.R.U32.HI UR5, URZ, UR16, UR5 ;  /* 0x00000010ff057299 */ /* 0x000fc80008011605 */
[----:B------:R-:W-:Y:S01]  /*2860*/  UIADD3 UR5, UPT, UPT, UR9, UR5, URZ ;  /* 0x0000000509057290 */ /* 0x000fe2000fffe0ff */
[----:B------:R-:W4:Y:S03]  /*2870*/  LDCU UR9, c[0x0][0x378] ;  /* 0x00006f00ff0977ac */ /* 0x000f260008000800 */
[----:B------:R-:W-:-:S04]  /*2880*/  USHF.R.U32.HI UR5, URZ, UR15, UR5 ;  /* 0x0000000fff057299 */ /* 0x000fc80008011605 */
[----:B------:R-:W-:-:S04]  /*2890*/  UIADD3 UR5, UPT, UPT, -UR5, URZ, URZ ;  /* 0x000000ff05057290 */ /* 0x000fc8000fffe1ff */
[----:B------:R-:W-:Y:S02]  /*28a0*/  UIMAD UR4, UR4, UR5, UR6 ;  /* 0x00000005040472a4 */ /* 0x000fe4000f8e0206 */
[----:B------:R-:W-:Y:S02]  /*28b0*/  UIADD3 UR6, UPT, UPT, -UR6, URZ, URZ ;  /* 0x000000ff06067290 */ /* 0x000fe4000fffe1ff */
[----:B----4-:R-:W-:-:S03]  /*28c0*/  UIMAD UR9, UR10, UR9, URZ ;  /* 0x000000090a0972a4 */ /* 0x010fc6000f8e02ff */
[----:B------:R-:W4:Y:S01]  /*28d0*/  LDCU UR5, c[0x0][0x5cc] ;  /* 0x0000b980ff0577ac */ /* 0x000f220008000800 */
[----:B------:R-:W-:-:S04]  /*28e0*/  USHF.R.S32.HI UR32, URZ, 0x1f, UR9 ;  /* 0x0000001fff207899 */ /* 0x000fc80008011409 */
[----:B------:R-:W-:Y:S02]  /*28f0*/  ULEA.HI UR32, UR32, UR9, URZ, 0x3 ;  /* 0x0000000920207291 */ /* 0x000fe4000f8f18ff */
[----:B-1234-:R-:W-:-:S12]  /*2900*/  UIMAD UR6, UR5, UR6, UR8 ;  /* 0x00000006050672a4 */ /* 0x01efd8000f8e0208 */
.L_x_50:
[----:B------:R-:W-:Y:S01]  /*2910*/  IMAD.U32 R0, RZ, RZ, UR24 ;  /* 0x00000018ff007e24 */ /* 0x000fe2000f8e00ff */
[----:B------:R-:W-:Y:S01]  /*2920*/  SHF.L.U32 R6, R2, 0x1f, RZ ;  /* 0x0000001f02067819 */ /* 0x000fe200000006ff */
[----:B------:R-:W-:Y:S02]  /*2930*/  USHF.L.U32 UR6, UR6, 0x2, URZ ;  /* 0x0000000206067899 */ /* 0x000fe400080006ff */
[----:B------:R-:W-:Y:S01]  /*2940*/  UIADD3 UR36, UPT, UPT, UR4, UR4, URZ ;  /* 0x0000000404247290 */ /* 0x000fe2000fffe0ff */
[----:B------:R-:W-:Y:S01]  /*2950*/  R2UR UR5, R0 ;  /* 0x00000000000572ca */ /* 0x000fe200000e0000 */
[----:B------:R-:W-:Y:S01]  /*2960*/  ULOP3.LUT UR8, UR6, 0x3, UR21, 0xf8, !UPT ;  /* 0x0000000306087892 */ /* 0x000fe2000f8ef815 */
[----:B------:R-:W1:Y:S03]  /*2970*/  LDCU UR37, c[0x0][0x5e4] ;  /* 0x0000bc80ff2577ac */ /* 0x000e660008000800 */
[----:B------:R-:W-:-:S02]  /*2980*/  ULEA.HI UR6, UR6, UR8, URZ, 0x1 ;  /* 0x0000000806067291 */ /* 0x000fc4000f8f08ff */
[----:B------:R-:W-:Y:S02]  /*2990*/  ULEA UR33, UR29, UR31, 0x7 ;  /* 0x0000001f1d217291 */ /* 0x000fe4000f8e38ff */
[----:B------:R-:W-:-:S04]  /*29a0*/  ULOP3.LUT UR36, UR36, 0x1, UR26, 0xf8, !UPT ;  /* 0x0000000124247892 */ /* 0x000fc8000f8ef81a */
[----:B------:R-:W-:Y:S02]  /*29b0*/  ULEA UR5, UR5, UR25, 0x18 ;  /* 0x0000001905057291 */ /* 0x000fe4000f8ec0ff */
[----:B------:R-:W-:Y:S02]  /*29c0*/  UPLOP3.LUT UP2, UPT, UPT, UPT, UPT, 0x80, 0x8 ;  /* 0x000000000008789c */ /* 0x000fe40003f4f070 */
[----:B------:R-:W-:Y:S02]  /*29d0*/  ULEA UR27, UR29, UR5, 0x3 ;  /* 0x000000051d1b7291 */ /* 0x000fe4000f8e18ff */
[----:B------:R-:W-:-:S04]  /*29e0*/  ULOP3.LUT UR5, UR6, 0xfffffffe, URZ, 0xc0, !UPT ;  /* 0xfffffffe06057892 */ /* 0x000fc8000f8ec0ff */
[----:B------:R-:W-:Y:S02]  /*29f0*/  UISETP.NE.AND UP0, UPT, UR8, UR5, UPT ;  /* 0x000000050800728c */ /* 0x000fe4000bf05270 */
[----:B------:R-:W-:Y:S01]  /*2a00*/  USHF.R.U32.HI UR5, URZ, 0x1, UR6 ;  /* 0x00000001ff057899 */ /* 0x000fe20008011606 */
[----:B------:R-:W2:Y:S01]  /*2a10*/  SYNCS.PHASECHK.TRANS64.TRYWAIT P0, [UR27+0x70], R6 ;  /* 0x00007006ff0075a7 */ /* 0x000ea2000800111b */
[----:B------:R-:W-:Y:S02]  /*2a20*/  UISETP.LT.AND UP0, UPT, UR8, URZ, UP0 ;  /* 0x000000ff0800728c */ /* 0x000fe40008701270 */
[----:B------:R-:W-:-:S09]  /*2a30*/  UIADD3 UR10, UPT, UPT, UR5, -0x1, URZ ;  /* 0xffffffff050a7890 */ /* 0x000fd2000fffe0ff */
[----:B------:R-:W-:-:S04]  /*2a40*/  @!UP0 UIADD3 UR10, UPT, UPT, UR5, URZ, URZ ;  /* 0x000000ff050a8290 */ /* 0x000fc8000fffe0ff */
[----:B------:R-:W-:Y:S01]  /*2a50*/  ULEA UR10, UR10, UR22, 0x8 ;  /* 0x000000160a0a7291 */ /* 0x000fe2000f8e40ff */
[----:B-12---:R-:W-:Y:S11]  /*2a60*/  @!P0 BRA `(.L_x_47) ;  /* 0x00000020007c8947 */ /* 0x006ff60003800000 */
.L_x_66:
[----:B------:R-:W-:-:S05]  /*2a70*/  UMOV UR13, URZ ;  /* 0x000000ff000d7c82 */ /* 0x000fca0008000000 */
.L_x_49:
[----:B------:R-:W-:Y:S02]  /*2a80*/  USHF.L.U32 UR9, UR13, 0x5, URZ ;  /* 0x000000050d097899 */ /* 0x000fe400080006ff */
[----:B------:R-:W-:Y:S02]  /*2a90*/  UISETP.NE.AND UP0, UPT, UR23, URZ, UPT ;  /* 0x000000ff1700728c */ /* 0x000fe4000bf05270 */
[----:B------:R-:W-:-:S09]  /*2aa0*/  UIADD3 UR4, UPT, UPT, UR33, UR9, URZ ;  /* 0x0000000921047290 */ /* 0x000fd2000fffe0ff */
[----:B-1----:R-:W2:Y:S01]  /*2ab0*/  LDTM.x32 R36, tmem[UR4+0x20] ;  /* 0x00002004002479ee */ /* 0x002ea200082c0000 */
[----:B-1----:R-:W1:Y:S01]  /*2ac0*/  LDTM.x32 R4, tmem[UR4] ;  /* 0x00000004000479ee */ /* 0x002e6200082c0000 */
[----:B------:R-:W-:-:S04]  /*2ad0*/  ULEA UR4, UR30, UR13, 0x2 ;  /* 0x0000000d1e047291 */ /* 0x000fc8000f8e10ff */
[----:B------:R-:W-:-:S04]  /*2ae0*/  USHF.R.S32.HI UR8, URZ, 0x1f, UR4 ;  /* 0x0000001fff087899 */ /* 0x000fc80008011404 */
[----:B------:R-:W-:-:S04]  /*2af0*/  ULEA.HI UR8, UR8, UR4, URZ, 0x2 ;  /* 0x0000000408087291 */ /* 0x000fc8000f8f10ff */
[----:B------:R-:W-:-:S04]  /*2b00*/  ULOP3.LUT UR8, UR8, 0xfffffffc, URZ, 0xc0, !UPT ;  /* 0xfffffffc08087892 */ /* 0x000fc8000f8ec0ff */
[----:B------:R-:W-:Y:S02]  /*2b10*/  UIADD3 UR8, UPT, UPT, UR4, -UR8, URZ ;  /* 0x8000000804087290 */ /* 0x000fe4000fffe0ff */
[----:B------:R-:W-:Y:S01]  /*2b20*/  UIADD3 UR4, UPT, UPT, UR4, 0x1, URZ ;  /* 0x0000000104047890 */ /* 0x000fe2000fffe0ff */
[----:B--2---:R-:W-:Y:S01]  /*2b30*/  FMUL R58, R58, UR37 ;  /* 0x000000253a3a7c20 */ /* 0x004fe20008400000 */
[----:B-1----:R-:W-:Y:S01]  /*2b40*/  FMUL R11, R11, UR37 ;  /* 0x000000250b0b7c20 */ /* 0x002fe20008400000 */
[----:B------:R-:W-:Y:S01]  /*2b50*/  FMUL R10, R10, UR37 ;  /* 0x000000250a0a7c20 */ /* 0x000fe20008400000 */
[----:B------:R-:W-:Y:S01]  /*2b60*/  FMUL R9, R9, UR37 ;  /* 0x0000002509097c20 */ /* 0x000fe20008400000 */
[----:B------:R-:W-:Y:S01]  /*2b70*/  FMUL R8, R8, UR37 ;  /* 0x0000002508087c20 */ /* 0x000fe20008400000 */
[----:B------:R-:W-:Y:S01]  /*2b80*/  FMUL R75, R7, UR37 ;  /* 0x00000025074b7c20 */ /* 0x000fe20008400000 */
[----:B------:R-:W-:Y:S01]  /*2b90*/  FMUL R76, R6, UR37 ;  /* 0x00000025064c7c20 */ /* 0x000fe20008400000 */
[----:B------:R-:W-:Y:S01]  /*2ba0*/  FMUL R77, R5, UR37 ;  /* 0x00000025054d7c20 */ /* 0x000fe20008400000 */
[----:B------:R-:W-:Y:S01]  /*2bb0*/  FMUL R80, R4, UR37 ;  /* 0x0000002504507c20 */ /* 0x000fe20008400000 */
[----:B------:R-:W-:Y:S01]  /*2bc0*/  MOV R78, UR8 ;  /* 0x00000008004e7c02 */ /* 0x000fe20008000f00 */
[----:B------:R-:W-:Y:S01]  /*2bd0*/  FMUL R84, R58, -1.4426950216293334961 ;  /* 0xbfb8aa3b3a547820 */ /* 0x000fe20000400000 */
[----:B------:R-:W-:Y:S01]  /*2be0*/  F2FP.BF16.F32.PACK_AB R7, R11, R10 ;  /* 0x0000000a0b07723e */ /* 0x000fe200000010ff */
[----:B------:R-:W-:Y:S01]  /*2bf0*/  FMUL R19, R19, UR37 ;  /* 0x0000002513137c20 */ /* 0x000fe20008400000 */
[----:B------:R-:W-:Y:S01]  /*2c00*/  F2FP.BF16.F32.PACK_AB R6, R9, R8 ;  /* 0x000000080906723e */ /* 0x000fe200000010ff */
[----:B------:R-:W-:Y:S01]  /*2c10*/  FMUL R18, R18, UR37 ;  /* 0x0000002512127c20 */ /* 0x000fe20008400000 */
[----:B------:R-:W-:Y:S01]  /*2c20*/  F2FP.BF16.F32.PACK_AB R5, R75, R76 ;  /* 0x0000004c4b05723e */ /* 0x000fe200000010ff */
[----:B------:R-:W-:Y:S01]  /*2c30*/  FMUL R17, R17, UR37 ;  /* 0x0000002511117c20 */ /* 0x000fe20008400000 */
[----:B------:R-:W-:Y:S01]  /*2c40*/  F2FP.BF16.F32.PACK_AB R4, R77, R80 ;  /* 0x000000504d04723e */ /* 0x000fe200000010ff */
[----:B------:R-:W-:Y:S01]  /*2c50*/  FMUL R16, R16, UR37 ;  /* 0x0000002510107c20 */ /* 0x000fe20008400000 */
[----:B------:R-:W-:Y:S01]  /*2c60*/  LEA R79, R78, R3, 0xd ;  /* 0x000000034e4f7211 */ /* 0x000fe200078e68ff */
[----:B------:R-:W-:Y:S01]  /*2c70*/  FMUL R15, R15, UR37 ;  /* 0x000000250f0f7c20 */ /* 0x000fe20008400000 */
[----:B------:R-:W-:Y:S01]  /*2c80*/  FMUL R14, R14, UR37 ;  /* 0x000000250e0e7c20 */ /* 0x000fe20008400000 */
[----:B------:R-:W-:Y:S01]  /*2c90*/  FMUL R13, R13, UR37 ;  /* 0x000000250d0d7c20 */ /* 0x000fe20008400000 */
[----:B------:R-:W-:Y:S01]  /*2ca0*/  FMUL R82, R12, UR37 ;  /* 0x000000250c527c20 */ /* 0x000fe20008400000 */
[----:B------:R-:W1:Y:S01]  /*2cb0*/  MUFU.EX2 R84, R84 ;  /* 0x0000005400547308 */ /* 0x000e620000000800 */
[----:B------:R2:W-:Y:S01]  /*2cc0*/  STS.128 [R79], R4 ;  /* 0x000000044f007388 */ /* 0x0005e20000000c00 */
[----:B------:R-:W-:Y:S01]  /*2cd0*/  FMUL R12, R57, UR37 ;  /* 0x00000025390c7c20 */ /* 0x000fe20008400000 */
        /* <DEDUP_REMOVED lines=8> */
[----:B------:R-:W-:Y:S01]  /*2d60*/  LEA R27, R78, R69, 0xd ;  /* 0x000000454e1b7211 */ /* 0x000fe200078e68ff */
[----:B------:R-:W-:Y:S01]  /*2d70*/  FMUL R59, R59, UR37 ;  /* 0x000000253b3b7c20 */ /* 0x000fe20008400000 */
[----:B------:R-:W-:Y:S01]  /*2d80*/  FMUL R87, R12, -1.4426950216293334961 ;  /* 0xbfb8aa3b0c577820 */ /* 0x000fe20000400000 */
[----:B------:R-:W-:Y:S01]  /*2d90*/  FMUL R54, R54, UR37 ;  /* 0x0000002536367c20 */ /* 0x000fe20008400000 */
[----:B------:R-:W-:Y:S01]  /*2da0*/  FMUL R83, R57, -1.4426950216293334961 ;  /* 0xbfb8aa3b39537820 */ /* 0x000fe20000400000 */
[----:B------:R-:W-:Y:S01]  /*2db0*/  FMUL R81, R59, -1.4426950216293334961 ;  /* 0xbfb8aa3b3b517820 */ /* 0x000fe20000400000 */
[----:B-1----:R-:W-:Y:S01]  /*2dc0*/  FADD R91, R84, 1 ;  /* 0x3f800000545b7421 */ /* 0x002fe20000000000 */
[----:B------:R-:W-:Y:S01]  /*2dd0*/  FMUL R21, R54, -1.4426950216293334961 ;  /* 0xbfb8aa3b36157820 */ /* 0x000fe20000400000 */
[----:B------:R-:W-:Y:S01]  /*2de0*/  MUFU.EX2 R87, R87 ;  /* 0x0000005700577308 */ /* 0x000fe20000000800 */
[----:B------:R-:W-:Y:S01]  /*2df0*/  FMUL R55, R55, UR37 ;  /* 0x0000002537377c20 */ /* 0x000fe20008400000 */
[----:B------:R-:W-:Y:S01]  /*2e00*/  FMUL R48, R48, UR37 ;  /* 0x0000002530307c20 */ /* 0x000fe20008400000 */
[----:B------:R-:W-:Y:S01]  /*2e10*/  FMUL R50, R50, UR37 ;  /* 0x0000002532327c20 */ /* 0x000fe20008400000 */
[----:B------:R-:W-:Y:S01]  /*2e20*/  FMUL R49, R49, UR37 ;  /* 0x0000002531317c20 */ /* 0x000fe20008400000 */
[----:B------:R-:W-:Y:S01]  /*2e30*/  FMUL R24, R55, -1.4426950216293334961 ;  /* 0xbfb8aa3b37187820 */ /* 0x000fe20000400000 */
[----:B------:R-:W-:Y:S01]  /*2e40*/  FMUL R94, R48, -1.4426950216293334961 ;  /* 0xbfb8aa3b305e7820 */ /* 0x000fe20000400000 */
[----:B------:R-:W-:Y:S01]  /*2e50*/  FMUL R51, R51, UR37 ;  /* 0x0000002533337c20 */ /* 0x000fe20008400000 */
[----:B------:R-:W1:Y:S01]  /*2e60*/  MUFU.EX2 R81, R81 ;  /* 0x0000005100517308 */ /* 0x000e620000000800 */
[----:B------:R-:W-:Y:S01]  /*2e70*/  FMUL R46, R46, UR37 ;  /* 0x000000252e2e7c20 */ /* 0x000fe20008400000 */
[----:B------:R-:W-:Y:S01]  /*2e80*/  FMUL R44, R44, UR37 ;  /* 0x000000252c2c7c20 */ /* 0x000fe20008400000 */
[----:B------:R-:W-:Y:S01]  /*2e90*/  FMUL R93, R49, -1.4426950216293334961 ;  /* 0xbfb8aa3b315d7820 */ /* 0x000fe20000400000 */
[----:B------:R-:W-:Y:S01]  /*2ea0*/  FMUL R47, R47, UR37 ;  /* 0x000000252f2f7c20 */ /* 0x000fe20008400000 */
[----:B--2---:R-:W-:Y:S01]  /*2eb0*/  F2FP.BF16.F32.PACK_AB R7, R19, R18 ;  /* 0x000000121307723e */ /* 0x004fe200000010ff */
[----:B------:R-:W-:Y:S01]  /*2ec0*/  FMUL R88, R51, -1.4426950216293334961 ;  /* 0xbfb8aa3b33587820 */ /* 0x000fe20000400000 */
[----:B------:R-:W-:Y:S01]  /*2ed0*/  F2FP.BF16.F32.PACK_AB R6, R17, R16 ;  /* 0x000000101106723e */ /* 0x000fe200000010ff */
[----:B------:R-:W2:Y:S01]  /*2ee0*/  MUFU.EX2 R21, R21 ;  /* 0x0000001500157308 */ /* 0x000ea20000000800 */
[----:B------:R-:W-:Y:S01]  /*2ef0*/  F2FP.BF16.F32.PACK_AB R5, R15, R14 ;  /* 0x0000000e0f05723e */ /* 0x000fe200000010ff */
[----:B------:R-:W-:Y:S01]  /*2f00*/  FMUL R90, R44, -1.4426950216293334961 ;  /* 0xbfb8aa3b2c5a7820 */ /* 0x000fe20000400000 */
[----:B------:R-:W-:Y:S01]  /*2f10*/  F2FP.BF16.F32.PACK_AB R4, R13, R82 ;  /* 0x000000520d04723e */ /* 0x000fe200000010ff */
[----:B------:R-:W-:Y:S01]  /*2f20*/  FMUL R89, R47, -1.4426950216293334961 ;  /* 0xbfb8aa3b2f597820 */ /* 0x000fe20000400000 */
[----:B------:R-:W-:Y:S01]  /*2f30*/  LEA R79, R78, R68, 0xd ;  /* 0x000000444e4f7211 */ /* 0x000fe200078e68ff */
[----:B------:R-:W-:Y:S01]  /*2f40*/  FMUL R45, R45, UR37 ;  /* 0x000000252d2d7c20 */ /* 0x000fe20008400000 */
[----:B------:R-:W-:Y:S01]  /*2f50*/  FMUL R42, R42, UR37 ;  /* 0x000000252a2a7c20 */ /* 0x000fe20008400000 */
[----:B------:R-:W-:Y:S01]  /*2f60*/  MUFU.EX2 R24, R24 ;  /* 0x0000001800187308 */ /* 0x000fe20000000800 */
[----:B-1----:R-:W-:Y:S01]  /*2f70*/  FADD R81, R81, 1 ;  /* 0x3f80000051517421 */ /* 0x002fe20000000000 */
[----:B------:R1:W-:Y:S01]  /*2f80*/  STS.128 [R79], R4 ;  /* 0x000000044f007388 */ /* 0x0003e20000000c00 */
[----:B------:R-:W-:Y:S01]  /*2f90*/  FMUL R86, R45, -1.4426950216293334961 ;  /* 0xbfb8aa3b2d567820 */ /* 0x000fe20000400000 */
[----:B------:R-:W-:Y:S01]  /*2fa0*/  FMUL R39, R39, UR37 ;  /* 0x0000002527277c20 */ /* 0x000fe20008400000 */
[----:B------:R-:W-:Y:S01]  /*2fb0*/  FMUL R66, R66, UR37 ;  /* 0x0000002542427c20 */ /* 0x000fe20008400000 */
[----:B------:R-:W-:Y:S01]  /*2fc0*/  FMUL R64, R64, UR37 ;  /* 0x0000002540407c20 */ /* 0x000fe20008400000 */
[----:B------:R-:W-:Y:S01]  /*2fd0*/  FMUL R63, R63, UR37 ;  /* 0x000000253f3f7c20 */ /* 0x000fe20008400000 */
[----:B------:R2:W-:Y:S01]  /*2fe0*/  MUFU.RCP R84, R81 ;  /* 0x0000005100547308 */ /* 0x0005e20000001000 */
[----:B------:R-:W-:Y:S01]  /*2ff0*/  FMUL R67, R67, UR37 ;  /* 0x0000002543437c20 */ /* 0x000fe20008400000 */
[----:B------:R-:W-:Y:S01]  /*3000*/  FMUL R65, R65, UR37 ;  /* 0x0000002541417c20 */ /* 0x000fe20008400000 */
[----:B------:R-:W-:Y:S01]  /*3010*/  FMUL R60, R60, UR37 ;  /* 0x000000253c3c7c20 */ /* 0x000fe20008400000 */
[----:B------:R-:W-:Y:S01]  /*3020*/  USHF.R.S32.HI UR6, URZ, 0x1f, UR4 ;  /* 0x0000001fff067899 */ /* 0x000fe20008011404 */
[----:B------:R-:W-:Y:S01]  /*3030*/  FMUL R29, R29, UR37 ;  /* 0x000000251d1d7c20 */ /* 0x000fe20008400000 */
[----:B------:R-:W-:-:S02]  /*3040*/  LEA R78, R78, R70, 0xd ;  /* 0x000000464e4e7211 */ /* 0x000fc400078e68ff */
[----:B------:R-:W-:Y:S01]  /*3050*/  MUFU.EX2 R94, R94 ;  /* 0x0000005e005e7308 */ /* 0x000fe20000000800 */
[----:B------:R-:W-:-:S04]  /*3060*/  ULEA.HI UR6, UR6, UR4, URZ, 0x2 ;  /* 0x0000000406067291 */ /* 0x000fc8000f8f10ff */
[----:B------:R-:W-:-:S03]  /*3070*/  ULOP3.LUT UR6, UR6, 0xfffffffc, URZ, 0xc0, !UPT ;  /* 0xfffffffc06067892 */ /* 0x000fc6000f8ec0ff */
[----:B------:R-:W-:Y:S01]  /*3080*/  MUFU.EX2 R93, R93 ;  /* 0x0000005d005d7308 */ /* 0x000fe20000000800 */
[----:B--2---:R-:W-:Y:S01]  /*3090*/  FADD R81, R21, 1 ;  /* 0x3f80000015517421 */ /* 0x004fe20000000000 */
[----:B------:R-:W-:Y:S02]  /*30a0*/  UIADD3 UR6, UPT, UPT, UR4, -UR6, URZ ;  /* 0x8000000604067290 */ /* 0x000fe4000fffe0ff */
[----:B------:R-:W-:-:S04]  /*30b0*/  USHF.R.U32.HI UR4, URZ, 0x1, UR13 ;  /* 0x00000001ff047899 */ /* 0x000fc8000801160d */
[----:B------:R-:W2:Y:S01]  /*30c0*/  MUFU.RCP R81, R81 ;  /* 0x0000005100517308 */ /* 0x000ea20000001000 */
[----:B-1----:R-:W-:Y:S01]  /*30d0*/  FMUL R79, R20, UR37 ;  /* 0x00000025144f7c20 */ /* 0x002fe20008400000 */
[----:B------:R-:W-:Y:S01]  /*30e0*/  F2FP.BF16.F32.PACK_AB R7, R85, R92 ;  /* 0x0000005c5507723e */ /* 0x000fe200000010ff */
[----:B------:R-:W-:Y:S01]  /*30f0*/  ULEA UR4, UR30, UR4, 0x2 ;  /* 0x000000041e047291 */ /* 0x000fe2000f8e10ff */
[----:B------:R-:W-:Y:S02]  /*3100*/  F2FP.BF16.F32.PACK_AB R6, R25, R26 ;  /* 0x0000001a1906723e */ /* 0x000fe400000010ff */
[----:B------:R-:W-:Y:S01]  /*3110*/  F2FP.BF16.F32.PACK_AB R5, R23, R22 ;  /* 0x000000161705723e */ /* 0x000fe200000010ff */
[----:B------:R-:W-:Y:S01]  /*3120*/  ULEA.HI UR12, UR4, UR4, URZ, 0x1 ;  /* 0x00000004040c7291 */ /* 0x000fe2000f8f08ff */
[----:B------:R-:W-:Y:S01]  /*3130*/  F2FP.BF16.F32.PACK_AB R4, R56, R79 ;  /* 0x0000004f3804723e */ /* 0x000fe200000010ff */
[----:B------:R1:W3:Y:S02]  /*3140*/  MUFU.EX2 R20, R83 ;  /* 0x0000005300147308 */ /* 0x0002e40000000800 */
[----:B------:R-:W-:-:S02]  /*3150*/  ULOP3.LUT UR12, UR12, 0xfffffffe, URZ, 0xc0, !UPT ;  /* 0xfffffffe0c0c7892 */ /* 0x000fc4000f8ec0ff */
[----:B------:R3:W-:Y:S02]  /*3160*/  STS.128 [R27], R4 ;  /* 0x000000041b007388 */ /* 0x0007e40000000c00 */
[----:B------:R-:W-:Y:S01]  /*3170*/  UIADD3 UR12, UPT, UPT, UR4, -UR12, URZ ;  /* 0x8000000c040c7290 */ /* 0x000fe2000fffe0ff */
[----:B--2---:R-:W-:Y:S01]  /*3180*/  FMUL R81, R54, R81 ;  /* 0x0000005136517220 */ /* 0x004fe20000400000 */
[----:B------:R-:W-:Y:S03]  /*3190*/  MUFU.EX2 R88, R88 ;  /* 0x0000005800587308 */ /* 0x000fe60000000800 */
[----:B------:R-:W-:Y:S01]  /*31a0*/  FMUL R22, R22, R81 ;  /* 0x0000005116167220 */ /* 0x000fe20000400000 */
[----:B-1----:R-:W-:-:S04]  /*31b0*/  FMUL R83, R50, -1.4426950216293334961 ;  /* 0xbfb8aa3b32537820 */ /* 0x002fc80000400000 */
[----:B------:R-:W1:Y:S08]  /*31c0*/  MUFU.EX2 R90, R90 ;  /* 0x0000005a005a7308 */ /* 0x000e700000000800 */
[----:B------:R-:W-:Y:S08]  /*31d0*/  MUFU.EX2 R89, R89 ;  /* 0x0000005900597308 */ /* 0x000ff00000000800 */
[----:B------:R-:W-:Y:S01]  /*31e0*/  MUFU.EX2 R86, R86 ;  /* 0x0000005600567308 */ /* 0x000fe20000000800 */
[----:B---3--:R-:W-:Y:S01]  /*31f0*/  FADD R6, R20, 1 ;  /* 0x3f80000014067421 */ /* 0x008fe20000000000 */
[----:B------:R-:W-:Y:S01]  /*3200*/  FMUL R20, R59, R84 ;  /* 0x000000543b147220 */ /* 0x000fe20000400000 */
[----:B------:R-:W-:Y:S01]  /*3210*/  FMUL R7, R43, UR37 ;  /* 0x000000252b077c20 */ /* 0x000fe20008400000 */
[----:B-1----:R-:W-:-:S02]  /*3220*/  FADD R90, R90, 1 ;  /* 0x3f8000005a5a7421 */ /* 0x002fc40000000000 */
[----:B------:R-:W-:Y:S01]  /*3230*/  FMUL R20, R85, R20 ;  /* 0x0000001455147220 */ /* 0x000fe20000400000 */
[----:B------:R-:W-:Y:S01]  /*3240*/  FMUL R43, R7, -1.4426950216293334961 ;  /* 0xbfb8aa3b072b7820 */ /* 0x000fe20000400000 */
[----:B------:R-:W1:Y:S08]  /*3250*/  MUFU.RCP R5, R91 ;  /* 0x0000005b00057308 */ /* 0x000e700000001000 */
[----:B------:R-:W2:Y:S08]  /*3260*/  MUFU.RCP R6, R6 ;  /* 0x0000000600067308 */ /* 0x000eb00000001000 */
[----:B------:R3:W4:Y:S01]  /*3270*/  MUFU.EX2 R4, R83 ;  /* 0x0000005300047308 */ /* 0x0007220000000800 */
[----:B-1----:R-:W-:-:S04]  /*3280*/  FMUL R5, R58, R5 ;  /* 0x000000053a057220 */ /* 0x002fc80000400000 */
[----:B------:R-:W-:Y:S01]  /*3290*/  FMUL R27, R92, R5 ;  /* 0x000000055c1b7220 */ /* 0x000fe20000400000 */
[----:B------:R-:W-:Y:S01]  /*32a0*/  FADD R5, R87, 1 ;  /* 0x3f80000057057421 */ /* 0x000fe20000000000 */
[----:B------:R-:W-:Y:S01]  /*32b0*/  FMUL R92, R42, -1.4426950216293334961 ;  /* 0xbfb8aa3b2a5c7820 */ /* 0x000fe20000400000 */
[----:B------:R-:W-:Y:S01]  /*32c0*/  MUFU.EX2 R43, R43 ;  /* 0x0000002b002b7308 */ /* 0x000fe20000000800 */
[----:B--2---:R-:W-:Y:S01]  /*32d0*/  FMUL R21, R57, R6 ;  /* 0x0000000639157220 */ /* 0x004fe20000400000 */
[----:B------:R-:W-:Y:S01]  /*32e0*/  FMUL R6, R41, UR37 ;  /* 0x0000002529067c20 */ /* 0x000fe20008400000 */
[----:B------:R-:W-:Y:S01]  /*32f0*/  FADD R41, R94, 1 ;  /* 0x3f8000005e297421 */ /* 0x000fe20000000000 */
[----:B------:R-:W-:Y:S01]  /*3300*/  FMUL R87, R39, -1.4426950216293334961 ;  /* 0xbfb8aa3b27577820 */ /* 0x000fe20000400000 */
[----:B------:R-:W-:Y:S01]  /*3310*/  FMUL R26, R26, R21 ;  /* 0x000000151a1a7220 */ /* 0x000fe20000400000 */
[----:B------:R-:W-:Y:S01]  /*3320*/  FMUL R85, R6, -1.4426950216293334961 ;  /* 0xbfb8aa3b06557820 */ /* 0x000fe20000400000 */
[----:B------:R-:W-:Y:S01]  /*3330*/  F2FP.BF16.F32.PACK_AB R27, R20, R27 ;  /* 0x0000001b141b723e */ /* 0x000fe200000010ff */
[----:B------:R-:W1:Y:S01]  /*3340*/  MUFU.RCP R5, R5 ;  /* 0x0000000500057308 */ /* 0x000e620000001000 */
[----:B---3--:R-:W-:Y:S01]  /*3350*/  FMUL R83, R46, -1.4426950216293334961 ;  /* 0xbfb8aa3b2e537820 */ /* 0x008fe20000400000 */
[----:B----4-:R-:W-:-:S06]  /*3360*/  FADD R81, R4, 1 ;  /* 0x3f80000004517421 */ /* 0x010fcc0000000000 */
[----:B------:R-:W2:Y:S08]  /*3370*/  MUFU.RCP R41, R41 ;  /* 0x0000002900297308 */ /* 0x000eb00000001000 */
[----:B------:R-:W3:Y:S01]  /*3380*/  MUFU.EX2 R83, R83 ;  /* 0x0000005300537308 */ /* 0x000ee20000000800 */
[----:B-1----:R-:W-:Y:S01]  /*3390*/  FMUL R84, R12, R5 ;  /* 0x000000050c547220 */ /* 0x002fe20000400000 */
[----:B------:R-:W-:Y:S01]  /*33a0*/  FMUL R5, R40, UR37 ;  /* 0x0000002528057c20 */ /* 0x000fe20008400000 */
[----:B------:R-:W-:-:S02]  /*33b0*/  FADD R40, R24, 1 ;  /* 0x3f80000018287421 */ /* 0x000fc40000000000 */
[----:B------:R-:W-:Y:S01]  /*33c0*/  FMUL R21, R25, R84 ;  /* 0x0000005419157220 */ /* 0x000fe20000400000 */
[----:B------:R-:W-:Y:S01]  /*33d0*/  FADD R84, R88, 1 ;  /* 0x3f80000058547421 */ /* 0x000fe20000000000 */
[----:B------:R-:W-:Y:S01]  /*33e0*/  FMUL R91, R5, -1.4426950216293334961 ;  /* 0xbfb8aa3b055b7820 */ /* 0x000fe20000400000 */
[----:B------:R-:W1:Y:S01]  /*33f0*/  MUFU.RCP R24, R40 ;  /* 0x0000002800187308 */ /* 0x000e620000001000 */
[----:B--2---:R-:W-:Y:S01]  /*3400*/  FMUL R41, R48, R41 ;  /* 0x0000002930297220 */ /* 0x004fe20000400000 */
[----:B------:R-:W-:-:S06]  /*3410*/  F2FP.BF16.F32.PACK_AB R26, R21, R26 ;  /* 0x0000001a151a723e */ /* 0x000fcc00000010ff */
[----:B------:R-:W2:Y:S01]  /*3420*/  MUFU.RCP R81, R81 ;  /* 0x0000005100517308 */ /* 0x000ea20000001000 */
[----:B---3--:R-:W-:Y:S01]  /*3430*/  FADD R94, R83, 1 ;  /* 0x3f800000535e7421 */ /* 0x008fe20000000000 */
[----:B------:R-:W-:-:S06]  /*3440*/  FMUL R83, R53, UR37 ;  /* 0x0000002535537c20 */ /* 0x000fcc0008400000 */
[----:B------:R-:W-:Y:S01]  /*3450*/  MUFU.RCP R53, R90 ;  /* 0x0000005a00357308 */ /* 0x000fe20000001000 */
[----:B-1----:R-:W-:Y:S01]  /*3460*/  FMUL R4, R55, R24 ;  /* 0x0000001837047220 */ /* 0x002fe20000400000 */
[----:B------:R-:W-:-:S03]  /*3470*/  FMUL R40, R37, UR37 ;  /* 0x0000002525287c20 */ /* 0x000fc60008400000 */
[----:B------:R-:W-:Y:S01]  /*3480*/  FMUL R25, R23, R4 ;  /* 0x0000000417197220 */ /* 0x000fe20000400000 */
[----:B------:R-:W-:Y:S01]  /*3490*/  FMUL R4, R38, UR37 ;  /* 0x0000002526047c20 */ /* 0x000fe20008400000 */
[----:B------:R-:W-:Y:S01]  /*34a0*/  FADD R38, R93, 1 ;  /* 0x3f8000005d267421 */ /* 0x000fe20000000000 */
[----:B------:R-:W-:Y:S01]  /*34b0*/  FADD R93, R89, 1 ;  /* 0x3f800000595d7421 */ /* 0x000fe20000000000 */
[----:B--2---:R-:W-:Y:S01]  /*34c0*/  FMUL R23, R50, R81 ;  /* 0x0000005132177220 */ /* 0x004fe20000400000 */
[----:B------:R-:W-:Y:S01]  /*34d0*/  FMUL R81, R36, UR37 ;  /* 0x0000002524517c20 */ /* 0x000fe20008400000 */
[----:B------:R1:W2:Y:S01]  /*34e0*/  MUFU.RCP R24, R84 ;  /* 0x0000005400187308 */ /* 0x0002a20000001000 */
[----:B------:R-:W-:Y:S01]  /*34f0*/  FMUL R36, R16, R41 ;  /* 0x0000002910247220 */ /* 0x000fe20000400000 */
[----:B------:R-:W-:Y:S01]  /*3500*/  FADD R89, R86, 1 ;  /* 0x3f80000056597421 */ /* 0x000fe20000000000 */
[----:B------:R-:W-:Y:S01]  /*3510*/  FMUL R88, R4, -1.4426950216293334961 ;  /* 0xbfb8aa3b04587820 */ /* 0x000fe20000400000 */
[----:B------:R-:W-:Y:S01]  /*3520*/  FMUL R23, R18, R23 ;  /* 0x0000001712177220 */ /* 0x000fe20000400000 */
[----:B------:R-:W-:Y:S01]  /*3530*/  FMUL R16, R83, -1.4426950216293334961 ;  /* 0xbfb8aa3b53107820 */ /* 0x000fe20000400000 */
[----:B------:R-:W-:Y:S01]  /*3540*/  FMUL R18, R40, -1.4426950216293334961 ;  /* 0xbfb8aa3b28127820 */ /* 0x000fe20000400000 */
[----:B------:R-:W-:Y:S01]  /*3550*/  F2FP.BF16.F32.PACK_AB R25, R25, R22 ;  /* 0x000000161919723e */ /* 0x000fe200000010ff */
[----:B------:R-:W3:Y:S08]  /*3560*/  MUFU.RCP R38, R38 ;  /* 0x0000002600267308 */ /* 0x000ef00000001000 */
[----:B------:R-:W4:Y:S01]  /*3570*/  MUFU.RCP R41, R94 ;  /* 0x0000005e00297308 */ /* 0x000f220000001000 */
[----:B-1----:R-:W-:Y:S01]  /*3580*/  FMUL R84, R52, UR37 ;  /* 0x0000002534547c20 */ /* 0x002fe20008400000 */
[----:B--2---:R-:W-:-:S04]  /*3590*/  FMUL R24, R51, R24 ;  /* 0x0000001833187220 */ /* 0x004fc80000400000 */
[----:B------:R-:W-:Y:S01]  /*35a0*/  FMUL R24, R19, R24 ;  /* 0x0000001813187220 */ /* 0x000fe20000400000 */
[----:B------:R-:W-:Y:S01]  /*35b0*/  FMUL R19, R81, -1.4426950216293334961 ;  /* 0xbfb8aa3b51137820 */ /* 0x000fe20000400000 */
[----:B------:R1:W2:Y:S01]  /*35c0*/  MUFU.RCP R52, R93 ;  /* 0x0000005d00347308 */ /* 0x0002a20000001000 */
[----:B---3--:R-:W-:Y:S02]  /*35d0*/  FMUL R38, R49, R38 ;  /* 0x0000002631267220 */ /* 0x008fe40000400000 */
[----:B------:R-:W-:Y:S02]  /*35e0*/  F2FP.BF16.F32.PACK_AB R23, R24, R23 ;  /* 0x000000171817723e */ /* 0x000fe400000010ff */
[----:B------:R-:W-:Y:S01]  /*35f0*/  FMUL R37, R17, R38 ;  /* 0x0000002611257220 */ /* 0x000fe20000400000 */
[----:B------:R-:W-:Y:S02]  /*3600*/  FMUL R17, R84, -1.4426950216293334961 ;  /* 0xbfb8aa3b54117820 */ /* 0x000fe40000400000 */
[----:B------:R-:W3:Y:S01]  /*3610*/  MUFU.EX2 R92, R92 ;  /* 0x0000005c005c7308 */ /* 0x000ee20000000800 */
[----:B----4-:R-:W-:Y:S01]  /*3620*/  FMUL R41, R46, R41 ;  /* 0x000000292e297220 */ /* 0x010fe20000400000 */
[----:B------:R-:W-:-:S03]  /*3630*/  F2FP.BF16.F32.PACK_AB R22, R37, R36 ;  /* 0x000000242516723e */ /* 0x000fc600000010ff */
[----:B------:R-:W-:Y:S01]  /*3640*/  FMUL R38, R14, R41 ;  /* 0x000000290e267220 */ /* 0x000fe20000400000 */
[----:B------:R-:W-:Y:S02]  /*3650*/  FMUL R14, R67, -1.4426950216293334961 ;  /* 0xbfb8aa3b430e7820 */ /* 0x000fe40000400000 */
[----:B------:R-:W4:Y:S01]  /*3660*/  MUFU.EX2 R91, R91 ;  /* 0x0000005b005b7308 */ /* 0x000f220000000800 */
[----:B-1----:R-:W-:Y:S01]  /*3670*/  FMUL R93, R44, R53 ;  /* 0x000000352c5d7220 */ /* 0x002fe20000400000 */
[----:B--2---:R-:W-:-:S03]  /*3680*/  FMUL R86, R47, R52 ;  /* 0x000000342f567220 */ /* 0x004fc60000400000 */
[----:B------:R-:W-:Y:S01]  /*3690*/  FMUL R82, R82, R93 ;  /* 0x0000005d52527220 */ /* 0x000fe20000400000 */
[----:B------:R-:W-:Y:S01]  /*36a0*/  FMUL R41, R15, R86 ;  /* 0x000000560f297220 */ /* 0x000fe20000400000 */
[----:B------:R-:W-:Y:S01]  /*36b0*/  FADD R93, R43, 1 ;  /* 0x3f8000002b5d7421 */ /* 0x000fe20000000000 */
[----:B------:R-:W1:Y:S01]  /*36c0*/  MUFU.EX2 R85, R85 ;  /* 0x0000005500557308 */ /* 0x000e620000000800 */
[----:B---3--:R-:W-:Y:S01]  /*36d0*/  FADD R92, R92, 1 ;  /* 0x3f8000005c5c7421 */ /* 0x008fe20000000000 */
[----:B------:R-:W-:Y:S01]  /*36e0*/  FMUL R15, R66, -1.4426950216293334961 ;  /* 0xbfb8aa3b420f7820 */ /* 0x000fe20000400000 */
[----:B------:R-:W-:-:S05]  /*36f0*/  F2FP.BF16.F32.PACK_AB R21, R41, R38 ;  /* 0x000000262915723e */ /* 0x000fca00000010ff */
[----:B------:R-:W2:Y:S01]  /*3700*/  MUFU.RCP R52, R89 ;  /* 0x0000005900347308 */ /* 0x000ea20000001000 */
[----:B----4-:R-:W-:-:S07]  /*3710*/  FADD R86, R91, 1 ;  /* 0x3f8000005b567421 */ /* 0x010fce0000000000 */
[----:B------:R-:W3:Y:S01]  /*3720*/  MUFU.RCP R53, R92 ;  /* 0x0000005c00357308 */ /* 0x000ee20000001000 */
[----:B-1----:R-:W-:-:S07]  /*3730*/  FADD R91, R85, 1 ;  /* 0x3f800000555b7421 */ /* 0x002fce0000000000 */
[----:B------:R-:W1:Y:S01]  /*3740*/  MUFU.RCP R90, R93 ;  /* 0x0000005d005a7308 */ /* 0x000e620000001000 */
[----:B--2---:R-:W-:-:S04]  /*3750*/  FMUL R52, R45, R52 ;  /* 0x000000342d347220 */ /* 0x004fc80000400000 */
[----:B------:R-:W-:Y:S01]  /*3760*/  FMUL R43, R13, R52 ;  /* 0x000000340d2b7220 */ /* 0x000fe20000400000 */
[----:B------:R-:W-:Y:S02]  /*3770*/  FMUL R13, R65, -1.4426950216293334961 ;  /* 0xbfb8aa3b410d7820 */ /* 0x000fe40000400000 */
[----:B------:R-:W2:Y:S01]  /*3780*/  MUFU.RCP R86, R86 ;  /* 0x0000005600567308 */ /* 0x000ea20000001000 */
[----:B---3--:R-:W-:Y:S01]  /*3790*/  FMUL R53, R42, R53 ;  /* 0x000000352a357220 */ /* 0x008fe20000400000 */
[----:B------:R-:W-:-:S03]  /*37a0*/  F2FP.BF16.F32.PACK_AB R20, R43, R82 ;  /* 0x000000522b14723e */ /* 0x000fc600000010ff */
[----:B------:R-:W-:Y:S01]  /*37b0*/  FMUL R52, R10, R53 ;  /* 0x000000350a347220 */ /* 0x000fe20000400000 */
[----:B------:R-:W-:Y:S02]  /*37c0*/  FMUL R10, R63, -1.4426950216293334961 ;  /* 0xbfb8aa3b3f0a7820 */ /* 0x000fe40000400000 */
[----:B------:R-:W3:Y:S01]  /*37d0*/  MUFU.RCP R91, R91 ;  /* 0x0000005b005b7308 */ /* 0x000ee20000001000 */
[C---:B-1----:R-:W-:Y:S01]  /*37e0*/  FMUL R90, R7.reuse, R90 ;  /* 0x0000005a075a7220 */ /* 0x042fe20000400000 */
[----:B------:R-:W-:-:S03]  /*37f0*/  F2FP.BF16.F32.PACK_AB R7, R7, R42 ;  /* 0x0000002a0707723e */ /* 0x000fc600000010ff */
[----:B------:R-:W-:Y:S01]  /*3800*/  FMUL R53, R11, R90 ;  /* 0x0000005a0b357220 */ /* 0x000fe20000400000 */
[----:B------:R-:W-:Y:S02]  /*3810*/  FMUL R11, R64, -1.4426950216293334961 ;  /* 0xbfb8aa3b400b7820 */ /* 0x000fe40000400000 */
[----:B------:R-:W1:Y:S01]  /*3820*/  MUFU.EX2 R19, R19 ;  /* 0x0000001300137308 */ /* 0x000e620000000800 */
[----:B--2---:R-:W-:Y:S01]  /*3830*/  FMUL R85, R5, R86 ;  /* 0x0000005605557220 */ /* 0x004fe20000400000 */
[----:B------:R-:W-:-:S03]  /*3840*/  FMUL R86, R62, UR37 ;  /* 0x000000253e567c20 */ /* 0x000fc60008400000 */
[----:B------:R-:W-:Y:S01]  /*3850*/  FMUL R62, R8, R85 ;  /* 0x00000055083e7220 */ /* 0x000fe20000400000 */
[----:B------:R-:W-:Y:S01]  /*3860*/  FMUL R85, R61, UR37 ;  /* 0x000000253d557c20 */ /* 0x000fe20008400000 */
[----:B------:R-:W-:Y:S01]  /*3870*/  FMUL R89, R86, -1.4426950216293334961 ;  /* 0xbfb8aa3b56597820 */ /* 0x000fe20000400000 */
[----:B------:R-:W2:Y:S01]  /*3880*/  MUFU.EX2 R87, R87 ;  /* 0x0000005700577308 */ /* 0x000ea20000000800 */
[C---:B---3--:R-:W-:Y:S01]  /*3890*/  FMUL R90, R6.reuse, R91 ;  /* 0x0000005b065a7220 */ /* 0x048fe20000400000 */
[----:B------:R-:W-:Y:S01]  /*38a0*/  FMUL R8, R85, -1.4426950216293334961 ;  /* 0xbfb8aa3b55087820 */ /* 0x000fe20000400000 */
[----:B------:R-:W-:Y:S02]  /*38b0*/  F2FP.BF16.F32.PACK_AB R6, R6, R5 ;  /* 0x000000050606723e */ /* 0x000fe400000010ff */
[----:B------:R-:W-:Y:S01]  /*38c0*/  FMUL R61, R9, R90 ;  /* 0x0000005a093d7220 */ /* 0x000fe20000400000 */
[----:B------:R-:W-:Y:S01]  /*38d0*/  FMUL R9, R60, -1.4426950216293334961 ;  /* 0xbfb8aa3b3c097820 */ /* 0x000fe20000400000 */
[----:B------:R-:W-:Y:S01]  /*38e0*/  F2FP.BF16.F32.PACK_AB R5, R39, R4 ;  /* 0x000000042705723e */ /* 0x000fe200000010ff */
[----:B------:R-:W3:Y:S01]  /*38f0*/  MUFU.EX2 R88, R88 ;  /* 0x0000005800587308 */ /* 0x000ee20000000800 */
[----:B-1----:R-:W-:-:S07]  /*3900*/  FADD R90, R19, 1 ;  /* 0x3f800000135a7421 */ /* 0x002fce0000000000 */
[----:B------:R-:W1:Y:S01]  /*3910*/  MUFU.EX2 R16, R16 ;  /* 0x0000001000107308 */ /* 0x000e620000000800 */
[----:B--2---:R-:W-:-:S07]  /*3920*/  FADD R87, R87, 1 ;  /* 0x3f80000057577421 */ /* 0x004fce0000000000 */
[----:B------:R-:W2:Y:S01]  /*3930*/  MUFU.EX2 R18, R18 ;  /* 0x0000001200127308 */ /* 0x000ea20000000800 */
[----:B---3--:R-:W-:-:S07]  /*3940*/  FADD R91, R88, 1 ;  /* 0x3f800000585b7421 */ /* 0x008fce0000000000 */
[----:B------:R-:W3:Y:S01]  /*3950*/  MUFU.EX2 R17, R17 ;  /* 0x0000001100117308 */ /* 0x000ee20000000800 */
[----:B-1----:R-:W-:-:S07]  /*3960*/  FADD R16, R16, 1 ;  /* 0x3f80000010107421 */ /* 0x002fce0000000000 */
[----:B------:R-:W1:Y:S01]  /*3970*/  MUFU.EX2 R15, R15 ;  /* 0x0000000f000f7308 */ /* 0x000e620000000800 */
[----:B--2---:R-:W-:-:S07]  /*3980*/  FADD R18, R18, 1 ;  /* 0x3f80000012127421 */ /* 0x004fce0000000000 */
[----:B------:R-:W-:Y:S01]  /*3990*/  MUFU.EX2 R11, R11 ;  /* 0x0000000b000b7308 */ /* 0x000fe20000000800 */
[----:B---3--:R-:W-:-:S07]  /*39a0*/  FADD R17, R17, 1 ;  /* 0x3f80000011117421 */ /* 0x008fce0000000000 */
[----:B------:R-:W-:Y:S01]  /*39b0*/  MUFU.RCP R90, R90 ;  /* 0x0000005a005a7308 */ /* 0x000fe20000001000 */
[----:B-1----:R-:W-:-:S07]  /*39c0*/  FADD R15, R15, 1 ;  /* 0x3f8000000f0f7421 */ /* 0x002fce0000000000 */
[----:B------:R-:W1:Y:S08]  /*39d0*/  MUFU.EX2 R10, R10 ;  /* 0x0000000a000a7308 */ /* 0x000e700000000800 */
[----:B------:R-:W2:Y:S08]  /*39e0*/  MUFU.EX2 R14, R14 ;  /* 0x0000000e000e7308 */ /* 0x000eb00000000800 */
[----:B------:R-:W3:Y:S01]  /*39f0*/  MUFU.EX2 R8, R8 ;  /* 0x0000000800087308 */ /* 0x000ee20000000800 */
[----:B-1----:R-:W-:-:S07]  /*3a00*/  FADD R10, R10, 1 ;  /* 0x3f8000000a0a7421 */ /* 0x002fce0000000000 */
[----:B------:R-:W1:Y:S01]  /*3a10*/  MUFU.EX2 R13, R13 ;  /* 0x0000000d000d7308 */ /* 0x000e620000000800 */
[----:B--2---:R-:W-:-:S07]  /*3a20*/  FADD R14, R14, 1 ;  /* 0x3f8000000e0e7421 */ /* 0x004fce0000000000 */
[----:B------:R-:W-:Y:S01]  /*3a30*/  MUFU.EX2 R89, R89 ;  /* 0x0000005900597308 */ /* 0x000fe20000000800 */
[----:B---3--:R-:W-:-:S07]  /*3a40*/  FADD R8, R8, 1 ;  /* 0x3f80000008087421 */ /* 0x008fce0000000000 */
[----:B------:R-:W2:Y:S01]  /*3a50*/  MUFU.EX2 R9, R9 ;  /* 0x0000000900097308 */ /* 0x000ea20000000800 */
[----:B-1----:R-:W-:-:S07]  /*3a60*/  FADD R13, R13, 1 ;  /* 0x3f8000000d0d7421 */ /* 0x002fce0000000000 */
[----:B------:R1:W3:Y:S08]  /*3a70*/  MUFU.RCP R88, R87 ;  /* 0x0000005700587308 */ /* 0x0002f00000001000 */
[----:B------:R-:W4:Y:S01]  /*3a80*/  MUFU.RCP R19, R18 ;  /* 0x0000001200137308 */ /* 0x000f220000001000 */
[----:B--2---:R-:W-:-:S07]  /*3a90*/  FADD R9, R9, 1 ;  /* 0x3f80000009097421 */ /* 0x004fce0000000000 */
[----:B------:R-:W2:Y:S01]  /*3aa0*/  MUFU.RCP R16, R16 ;  /* 0x0000001000107308 */ /* 0x000ea20000001000 */
[----:B-1----:R-:W-:Y:S01]  /*3ab0*/  FADD R87, R11, 1 ;  /* 0x3f8000000b577421 */ /* 0x002fe20000000000 */
[----:B------:R-:W-:Y:S01]  /*3ac0*/  FMUL R11, R81, R90 ;  /* 0x0000005a510b7220 */ /* 0x000fe20000400000 */
[----:B---3--:R-:W-:Y:S01]  /*3ad0*/  FMUL R88, R39, R88 ;  /* 0x0000005827587220 */ /* 0x008fe20000400000 */
[----:B------:R-:W-:Y:S01]  /*3ae0*/  FMUL R90, R34, UR37 ;  /* 0x00000025225a7c20 */ /* 0x000fe20008400000 */
[----:B------:R-:W-:Y:S01]  /*3af0*/  MOV R39, UR6 ;  /* 0x0000000600277c02 */ /* 0x000fe20008000f00 */
[----:B------:R-:W-:Y:S01]  /*3b00*/  FMUL R80, R80, R11 ;  /* 0x0000000b50507220 */ /* 0x000fe20000400000 */
[----:B------:R-:W-:Y:S01]  /*3b10*/  FADD R11, R89, 1 ;  /* 0x3f800000590b7421 */ /* 0x000fe20000000000 */
[----:B------:R-:W1:Y:S01]  /*3b20*/  MUFU.RCP R17, R17 ;  /* 0x0000001100117308 */ /* 0x000e620000001000 */
[----:B------:R-:W-:Y:S01]  /*3b30*/  FMUL R75, R75, R88 ;  /* 0x000000584b4b7220 */ /* 0x000fe20000400000 */
[----:B----4-:R-:W-:Y:S01]  /*3b40*/  FMUL R88, R40, R19 ;  /* 0x0000001328587220 */ /* 0x010fe20000400000 */
[----:B------:R-:W-:-:S03]  /*3b50*/  LEA R42, R39, R68, 0xd ;  /* 0x00000044272a7211 */ /* 0x000fc600078e68ff */
[----:B------:R-:W-:Y:S01]  /*3b60*/  FMUL R77, R77, R88 ;  /* 0x000000584d4d7220 */ /* 0x000fe20000400000 */
[----:B------:R-:W-:Y:S01]  /*3b70*/  FMUL R88, R32, UR37 ;  /* 0x0000002520587c20 */ /* 0x000fe20008400000 */
[----:B------:R-:W3:Y:S01]  /*3b80*/  MUFU.RCP R15, R15 ;  /* 0x0000000f000f7308 */ /* 0x000ee20000001000 */
[----:B--2---:R-:W-:-:S04]  /*3b90*/  FMUL R19, R83, R16 ;  /* 0x0000001053137220 */ /* 0x004fc80000400000 */
[----:B------:R-:W-:Y:S01]  /*3ba0*/  FMUL R56, R56, R19 ;  /* 0x0000001338387220 */ /* 0x000fe20000400000 */
[----:B------:R-:W-:Y:S02]  /*3bb0*/  FMUL R19, R35, UR37 ;  /* 0x0000002523137c20 */ /* 0x000fe40008400000 */
[----:B------:R-:W2:Y:S01]  /*3bc0*/  MUFU.RCP R10, R10 ;  /* 0x0000000a000a7308 */ /* 0x000ea20000001000 */
[----:B-1----:R-:W-:-:S04]  /*3bd0*/  FMUL R16, R84, R17 ;  /* 0x0000001154107220 */ /* 0x002fc80000400000 */
[----:B------:R-:W-:Y:S01]  /*3be0*/  FMUL R79, R79, R16 ;  /* 0x000000104f4f7220 */ /* 0x000fe20000400000 */
[----:B------:R-:W-:Y:S02]  /*3bf0*/  FMUL R16, R31, UR37 ;  /* 0x000000251f107c20 */ /* 0x000fe40008400000 */
[----:B------:R-:W1:Y:S01]  /*3c00*/  MUFU.RCP R14, R14 ;  /* 0x0000000e000e7308 */ /* 0x000e620000001000 */
[----:B---3--:R-:W-:Y:S01]  /*3c10*/  FMUL R15, R66, R15 ;  /* 0x0000000f420f7220 */ /* 0x008fe20000400000 */
[----:B------:R-:W-:-:S03]  /*3c20*/  F2FP.BF16.F32.PACK_AB R24, R56, R79 ;  /* 0x0000004f3818723e */ /* 0x000fc600000010ff */
[----:B------:R-:W-:-:S03]  /*3c30*/  FMUL R35, R90, R15 ;  /* 0x0000000f5a237220 */ /* 0x000fc60000400000 */
[----:B------:R3:W4:Y:S01]  /*3c40*/  MUFU.RCP R18, R13 ;  /* 0x0000000d00127308 */ /* 0x0007220000001000 */
[----:B--2---:R-:W-:-:S07]  /*3c50*/  FMUL R15, R63, R10 ;  /* 0x0000000a3f0f7220 */ /* 0x004fce0000400000 */
[----:B------:R-:W2:Y:S01]  /*3c60*/  MUFU.RCP R8, R8 ;  /* 0x0000000800087308 */ /* 0x000ea20000001000 */
[----:B-1----:R-:W-:-:S04]  /*3c70*/  FMUL R14, R67, R14 ;  /* 0x0000000e430e7220 */ /* 0x002fc80000400000 */
[C---:B------:R-:W-:Y:S01]  /*3c80*/  FMUL R34, R19.reuse, R14 ;  /* 0x0000000e13227220 */ /* 0x040fe20000400000 */
[----:B------:R-:W-:Y:S02]  /*3c90*/  F2FP.BF16.F32.PACK_AB R19, R19, R90 ;  /* 0x0000005a1313723e */ /* 0x000fe400000010ff */
[----:B------:R-:W1:Y:S01]  /*3ca0*/  MUFU.RCP R11, R11 ;  /* 0x0000000b000b7308 */ /* 0x000e620000001000 */
[----:B---3--:R-:W-:Y:S01]  /*3cb0*/  FMUL R13, R33, UR37 ;  /* 0x00000025210d7c20 */ /* 0x008fe20008400000 */
[----:B------:R-:W-:Y:S01]  /*3cc0*/  FMUL R33, R30, UR37 ;  /* 0x000000251e217c20 */ /* 0x000fe20008400000 */
[----:B------:R-:W-:Y:S01]  /*3cd0*/  FMUL R30, R28, UR37 ;  /* 0x000000251c1e7c20 */ /* 0x000fe20008400000 */
[----:B----4-:R-:W-:Y:S01]  /*3ce0*/  FMUL R18, R65, R18 ;  /* 0x0000001241127220 */ /* 0x010fe20000400000 */
[----:B------:R-:W-:Y:S01]  /*3cf0*/  FMUL R28, R16, R15 ;  /* 0x0000000f101c7220 */ /* 0x000fe20000400000 */
[----:B------:R-:W-:Y:S02]  /*3d00*/  F2FP.BF16.F32.PACK_AB R14, R12, R57 ;  /* 0x000000390c0e723e */ /* 0x000fe400000010ff */
[----:B------:R-:W3:Y:S01]  /*3d10*/  MUFU.RCP R9, R9 ;  /* 0x0000000900097308 */ /* 0x000ee20000001000 */
[----:B--2---:R-:W-:Y:S01]  /*3d20*/  FMUL R8, R85, R8 ;  /* 0x0000000855087220 */ /* 0x004fe20000400000 */
[----:B------:R-:W-:Y:S01]  /*3d30*/  F2FP.BF16.F32.PACK_AB R17, R16, R33 ;  /* 0x000000211011723e */ /* 0x000fe200000010ff */
[----:B------:R-:W-:Y:S01]  /*3d40*/  FMUL R31, R13, R18 ;  /* 0x000000120d1f7220 */ /* 0x000fe20000400000 */
[C---:B------:R-:W-:Y:S01]  /*3d50*/  F2FP.BF16.F32.PACK_AB R16, R29.reuse, R30 ;  /* 0x0000001e1d10723e */ /* 0x040fe200000010ff */
[----:B------:R-:W-:Y:S01]  /*3d60*/  FMUL R29, R29, R8 ;  /* 0x000000081d1d7220 */ /* 0x000fe20000400000 */
[----:B------:R-:W-:-:S02]  /*3d70*/  F2FP.BF16.F32.PACK_AB R18, R13, R88 ;  /* 0x000000580d12723e */ /* 0x000fc400000010ff */
[----:B------:R-:W2:Y:S01]  /*3d80*/  MUFU.RCP R91, R91 ;  /* 0x0000005b005b7308 */ /* 0x000ea20000001000 */
[----:B-1----:R-:W-:Y:S01]  /*3d90*/  FMUL R10, R86, R11 ;  /* 0x0000000b560a7220 */ /* 0x002fe20000400000 */
[----:B------:R-:W-:Y:S01]  /*3da0*/  F2FP.BF16.F32.PACK_AB R8, R45, R44 ;  /* 0x0000002c2d08723e */ /* 0x000fe200000010ff */
[----:B------:R1:W-:Y:S01]  /*3db0*/  STS.128 [R78], R16 ;  /* 0x000000104e007388 */ /* 0x0003e20000000c00 */
[----:B------:R-:W-:Y:S01]  /*3dc0*/  LEA R44, R39, R3, 0xd ;  /* 0x00000003272c7211 */ /* 0x000fe200078e68ff */
[----:B------:R-:W-:Y:S01]  /*3dd0*/  FMUL R33, R33, R10 ;  /* 0x0000000a21217220 */ /* 0x000fe20000400000 */
[----:B------:R-:W-:Y:S02]  /*3de0*/  F2FP.BF16.F32.PACK_AB R11, R51, R50 ;  /* 0x00000032330b723e */ /* 0x000fe400000010ff */
[----:B------:R-:W4:Y:S01]  /*3df0*/  MUFU.RCP R87, R87 ;  /* 0x0000005700577308 */ /* 0x000f220000001000 */
[----:B---3--:R-:W-:Y:S01]  /*3e00*/  FMUL R9, R60, R9 ;  /* 0x000000093c097220 */ /* 0x008fe20000400000 */
[----:B------:R-:W-:-:S02]  /*3e10*/  F2FP.BF16.F32.PACK_AB R10, R49, R48 ;  /* 0x00000030310a723e */ /* 0x000fc400000010ff */
[----:B------:R-:W-:Y:S01]  /*3e20*/  F2FP.BF16.F32.PACK_AB R15, R59, R58 ;  /* 0x0000003a3b0f723e */ /* 0x000fe200000010ff */
[----:B------:R-:W-:Y:S01]  /*3e30*/  FMUL R30, R30, R9 ;  /* 0x000000091e1e7220 */ /* 0x000fe20000400000 */
[----:B------:R-:W-:Y:S02]  /*3e40*/  F2FP.BF16.F32.PACK_AB R9, R47, R46 ;  /* 0x0000002e2f09723e */ /* 0x000fe400000010ff */
[----:B------:R-:W-:Y:S01]  /*3e50*/  F2FP.BF16.F32.PACK_AB R13, R55, R54 ;  /* 0x00000036370d723e */ /* 0x000fe200000010ff */
[----:B--2---:R-:W-:Y:S01]  /*3e60*/  FMUL R91, R4, R91 ;  /* 0x0000005b045b7220 */ /* 0x004fe20000400000 */
[----:B------:R-:W-:Y:S02]  /*3e70*/  F2FP.BF16.F32.PACK_AB R4, R40, R81 ;  /* 0x000000512804723e */ /* 0x000fe400000010ff */
[----:B------:R-:W-:Y:S01]  /*3e80*/  F2FP.BF16.F32.PACK_AB R12, R83, R84 ;  /* 0x00000054530c723e */ /* 0x000fe200000010ff */
[----:B------:R-:W-:Y:S01]  /*3e90*/  FMUL R76, R76, R91 ;  /* 0x0000005b4c4c7220 */ /* 0x000fe20000400000 */
[C---:B------:R-:W-:Y:S01]  /*3ea0*/  LEA R40, R39.reuse, R69, 0xd ;  /* 0x0000004527287211 */ /* 0x040fe200078e68ff */
[----:B------:R2:W-:Y:S01]  /*3eb0*/  STS.128 [R44], R4 ;  /* 0x000000042c007388 */ /* 0x0005e20000000c00 */
[----:B------:R-:W-:Y:S01]  /*3ec0*/  LEA R39, R39, R70, 0xd ;  /* 0x0000004627277211 */ /* 0x000fe200078e68ff */
[----:B----4-:R-:W-:-:S02]  /*3ed0*/  FMUL R87, R64, R87 ;  /* 0x0000005740577220 */ /* 0x010fc40000400000 */
[----:B------:R-:W-:Y:S02]  /*3ee0*/  STS.128 [R42], R8 ;  /* 0x000000082a007388 */ /* 0x000fe40000000c00 */
[----:B------:R-:W-:Y:S02]  /*3ef0*/  FMUL R32, R88, R87 ;  /* 0x0000005758207220 */ /* 0x000fe40000400000 */
[----:B------:R3:W-:Y:S01]  /*3f00*/  STS.128 [R40], R12 ;  /* 0x0000000c28007388 */ /* 0x0007e20000000c00 */
[----:B-1----:R-:W-:Y:S02]  /*3f10*/  F2FP.BF16.F32.PACK_AB R19, R67, R66 ;  /* 0x000000424313723e */ /* 0x002fe400000010ff */
[----:B------:R-:W-:Y:S02]  /*3f20*/  F2FP.BF16.F32.PACK_AB R18, R65, R64 ;  /* 0x000000404112723e */ /* 0x000fe400000010ff */
[----:B------:R-:W-:Y:S02]  /*3f30*/  F2FP.BF16.F32.PACK_AB R17, R63, R86 ;  /* 0x000000563f11723e */ /* 0x000fe400000010ff */
[----:B------:R-:W-:-:S05]  /*3f40*/  F2FP.BF16.F32.PACK_AB R16, R85, R60 ;  /* 0x0000003c5510723e */ /* 0x000fca00000010ff */
[----:B------:R1:W-:Y:S01]  /*3f50*/  STS.128 [R39], R16 ;  /* 0x0000001027007388 */ /* 0x0003e20000000c00 */
[----:B--2---:R-:W-:Y:S02]  /*3f60*/  F2FP.BF16.F32.PACK_AB R7, R53, R52 ;  /* 0x000000343507723e */ /* 0x004fe400000010ff */
[----:B------:R-:W-:Y:S02]  /*3f70*/  F2FP.BF16.F32.PACK_AB R6, R61, R62 ;  /* 0x0000003e3d06723e */ /* 0x000fe400000010ff */
[----:B------:R-:W-:Y:S02]  /*3f80*/  F2FP.BF16.F32.PACK_AB R5, R75, R76 ;  /* 0x0000004c4b05723e */ /* 0x000fe400000010ff */
[----:B------:R-:W-:Y:S02]  /*3f90*/  F2FP.BF16.F32.PACK_AB R4, R77, R80 ;  /* 0x000000504d04723e */ /* 0x000fe400000010ff */
[----:B---3--:R-:W-:Y:S02]  /*3fa0*/  MOV R12, UR12 ;  /* 0x0000000c000c7c02 */ /* 0x008fe40008000f00 */
[----:B------:R-:W-:-:S02]  /*3fb0*/  F2FP.BF16.F32.PACK_AB R11, R34, R35 ;  /* 0x00000023220b723e */ /* 0x000fc400000010ff */
[C---:B------:R-:W-:Y:S02]  /*3fc0*/  LEA R14, R12.reuse, R71, 0xd ;  /* 0x000000470c0e7211 */ /* 0x040fe400078e68ff */
[C---:B------:R-:W-:Y:S02]  /*3fd0*/  LEA R13, R12.reuse, R72, 0xd ;  /* 0x000000480c0d7211 */ /* 0x040fe400078e68ff */
[----:B------:R-:W-:Y:S01]  /*3fe0*/  LEA R15, R12, R73, 0xd ;  /* 0x000000490c0f7211 */ /* 0x000fe200078e68ff */
[----:B------:R1:W-:Y:S01]  /*3ff0*/  STS.128 [R14], R4 ;  /* 0x000000040e007388 */ /* 0x0003e20000000c00 */
[----:B------:R-:W-:Y:S02]  /*4000*/  F2FP.BF16.F32.PACK_AB R10, R31, R32 ;  /* 0x000000201f0a723e */ /* 0x000fe400000010ff */
[----:B------:R-:W-:Y:S01]  /*4010*/  F2FP.BF16.F32.PACK_AB R9, R28, R33 ;  /* 0x000000211c09723e */ /* 0x000fe200000010ff */
[----:B------:R1:W-:Y:S01]  /*4020*/  STS.128 [R13], R20 ;  /* 0x000000140d007388 */ /* 0x0003e20000000c00 */
[----:B------:R-:W-:-:S02]  /*4030*/  F2FP.BF16.F32.PACK_AB R8, R29, R30 ;  /* 0x0000001e1d08723e */ /* 0x000fc400000010ff */
[----:B------:R-:W-:Y:S01]  /*4040*/  LEA R12, R12, R74, 0xd ;  /* 0x0000004a0c0c7211 */ /* 0x000fe200078e68ff */
[----:B------:R1:W-:Y:S04]  /*4050*/  STS.128 [R15], R24 ;  /* 0x000000180f007388 */ /* 0x0003e80000000c00 */
[----:B------:R1:W-:Y:S01]  /*4060*/  STS.128 [R12], R8 ;  /* 0x000000080c007388 */ /* 0x0003e20000000c00 */
[----:B------:R2:W-:Y:S06]  /*4070*/  MEMBAR.ALL.CTA ;  /* 0x0000000000007992 */ /* 0x0005ec0000008000 */
[----:B--2---:R-:W2:Y:S02]  /*4080*/  FENCE.VIEW.ASYNC.S ;  /* 0x00000000000073c6 */ /* 0x004ea40000000000 */
[----:B--2---:R-:W-:Y:S06]  /*4090*/  BAR.SYNC.DEFER_BLOCKING 0x1, 0x80 ;  /* 0x0042000000007b1d */ /* 0x004fec0000010000 */
[----:B------:R-:W-:Y:S05]  /*40a0*/  BRA.U UP0, `(.L_x_48) ;  /* 0x0000000100747547 */ /* 0x000fea000b800000 */
[----:B------:R-:W2:Y:S01]  /*40b0*/  S2UR UR4, SR_CgaCtaId ;  /* 0x00000000000479c3 */ /* 0x000ea20000008800 */
[----:B------:R-:W-:Y:S01]  /*40c0*/  USHF.L.U32 UR8, UR8, 0xc, URZ ;  /* 0x0000000c08087899 */ /* 0x000fe200080006ff */
[----:B------:R-:W-:Y:S01]  /*40d0*/  UMOV UR5, 0x400 ;  /* 0x0000040000057882 */ /* 0x000fe20000000000 */
[----:B------:R-:W-:Y:S02]  /*40e0*/  USHF.L.U32 UR6, UR6, 0xc, URZ ;  /* 0x0000000c06067899 */ /* 0x000fe400080006ff */
[----:B------:R-:W-:Y:S02]  /*40f0*/  USHF.L.U32 UR12, UR12, 0xc, URZ ;  /* 0x0000000c0c0c7899 */ /* 0x000fe400080006ff */
[----:B------:R-:W-:Y:S02]  /*4100*/  UIADD3 UR40, UP1, UPT, UR34, 0x140, URZ ;  /* 0x0000014022287890 */ /* 0x000fe4000ff3e0ff */
[----:B------:R-:W-:Y:S02]  /*4110*/  UIADD3 UR8, UPT, UPT, UR8, UR8, URZ ;  /* 0x0000000808087290 */ /* 0x000fe4000fffe0ff */
[----:B------:R-:W-:-:S02]  /*4120*/  ULEA UR9, UR36, UR9, 0x7 ;  /* 0x0000000924097291 */ /* 0x000fc4000f8e38ff */
[----:B------:R-:W-:Y:S02]  /*4130*/  UIADD3 UR6, UPT, UPT, UR6, UR6, URZ ;  /* 0x0000000606067290 */ /* 0x000fe4000fffe0ff */
[----:B------:R-:W-:Y:S02]  /*4140*/  ULEA UR13, UR36, UR13, 0x2 ;  /* 0x0000000d240d7291 */ /* 0x000fe4000f8e10ff */
[----:B------:R-:W-:Y:S02]  /*4150*/  UIADD3 UR38, UP0, UPT, UR34, 0x1c0, URZ ;  /* 0x000001c022267890 */ /* 0x000fe4000ff1e0ff */
[----:B------:R-:W-:Y:S02]  /*4160*/  UIADD3.X UR41, UPT, UPT, URZ, UR35, URZ, UP1, !UPT ;  /* 0x00000023ff297290 */ /* 0x000fe40008ffe4ff */
[----:B------:R-:W-:Y:S01]  /*4170*/  USHF.L.U32 UR13, UR13, 0x4, URZ ;  /* 0x000000040d0d7899 */ /* 0x000fe200080006ff */
[----:B--2---:R-:W-:Y:S01]  /*4180*/  MOV R0, UR4 ;  /* 0x0000000400007c02 */ /* 0x004fe20008000f00 */
[----:B------:R-:W-:Y:S01]  /*4190*/  UIADD3.X UR39, UPT, UPT, URZ, UR35, URZ, UP0, !UPT ;  /* 0x00000023ff277290 */ /* 0x000fe200087fe4ff */
[----:B------:R-:W-:-:S02]  /*41a0*/  UMOV UR14, UR10 ;  /* 0x0000000a000e7c82 */ /* 0x000fc40008000000 */
[----:B------:R-:W-:-:S13]  /*41b0*/  R2UR UR4, R0 ;  /* 0x00000000000472ca */ /* 0x000fda00000e0000 */
[----:B------:R-:W-:Y:S02]  /*41c0*/  ULEA UR4, UR4, UR5, 0x18 ;  /* 0x0000000504047291 */ /* 0x000fe4000f8ec0ff */
[----:B------:R-:W-:Y:S02]  /*41d0*/  UIADD3 UR5, UPT, UPT, UR9, 0x20, URZ ;  /* 0x0000002009057890 */ /* 0x000fe4000fffe0ff */
[----:B------:R-:W-:Y:S02]  /*41e0*/  UIADD3 UR12, UPT, UPT, UR4, UR12, UR12 ;  /* 0x0000000c040c7290 */ /* 0x000fe4000fffe00c */
[----:B------:R-:W-:Y:S02]  /*41f0*/  UIADD3 UR8, UPT, UPT, UR8, 0x400, UR4 ;  /* 0x0000040008087890 */ /* 0x000fe4000fffe004 */
[----:B------:R-:W-:Y:S02]  /*4200*/  UIADD3 UR4, UPT, UPT, UR6, 0x400, UR4 ;  /* 0x0000040006047890 */ /* 0x000fe4000fffe004 */
[----:B------:R-:W-:Y:S01]  /*4210*/  UIADD3 UR12, UPT, UPT, UR12, 0x8400, URZ ;  /* 0x000084000c0c7890 */ /* 0x000fe2000fffe0ff */
[----:B------:R-:W-:-:S04]  /*4220*/  UMOV UR6, UR10 ;  /* 0x0000000a00067c82 */ /* 0x000fc80008000000 */
[----:B------:R2:W-:Y:S02]  /*4230*/  UTMASTG.2D [UR8], [UR40], desc[URZ] ;  /* 0x0000ff08280073b5 */ /* 0x0005e40008009000 */
[----:B------:R2:W-:Y:S02]  /*4240*/  UTMASTG.2D [UR4], [UR40], desc[URZ] ;  /* 0x0000ff04280073b5 */ /* 0x0005e40008009000 */
[----:B------:R2:W-:Y:S01]  /*4250*/  UTMASTG.2D [UR12], [UR38], desc[URZ] ;  /* 0x0000ff0c260073b5 */ /* 0x0005e20008009000 */
[----:B------:R0:W-:Y:S01]  /*4260*/  UTMACMDFLUSH ;  /* 0x00000000000079b7 */ /* 0x0001e20000000000 */
[----:B--2---:R-:W-:-:S04]  /*4270*/  DEPBAR.LE SB0, 0x3 ;  /* 0x000080c00000791a */ /* 0x004fc80000000000 */
.L_x_48:
[----:B------:R-:W-:Y:S01]  /*4280*/  BAR.SYNC.DEFER_BLOCKING 0x1, 0x80 ;  /* 0x0042000000007b1d */ /* 0x000fe20000010000 */
[----:B------:R-:W-:Y:S02]  /*4290*/  UPLOP3.LUT UP0, UPT, UPT, UPT, UP2, 0x80, 0x8 ;  /* 0x000000000008789c */ /* 0x000fe40003f0f020 */
[----:B------:R-:W-:-:S03]  /*42a0*/  UPLOP3.LUT UP2, UPT, UPT, UPT, UPT, 0x40, 0x4 ;  /* 0x000000000004789c */ /* 0x000fc60003f4e870 */
[----:B------:R-:W-:-:S04]  /*42b0*/  UMOV UR13, 0x2 ;  /* 0x00000002000d7882 */ /* 0x000fc80000000000 */
[----:B------:R-:W-:Y:S05]  /*42c0*/  BRA.U UP0, `(.L_x_49) ;  /* 0xffffffe500ec7547 */ /* 0x000fea000b83ffff */
[----:B------:R-:W2:Y:S01]  /*42d0*/  LDCU.64 UR4, c[0x0][0x5c0] ;  /* 0x0000b800ff0477ac */ /* 0x000ea20008000a00 */
[----:B------:R-:W-:Y:S01]  /*42e0*/  ULEA.HI.SX32 UR7, UR32, UR7, 0x1d ;  /* 0x0000000720077291 */ /* 0x000fe2000f8feaff */
[----:B------:R-:W-:Y:S01]  /*42f0*/  ELECT P0, URZ, PT ;  /* 0x0000000000ff782f */ /* 0x000fe20003800000 */
[----:B------:R-:W-:Y:S02]  /*4300*/  UIADD3 UR27, UPT, UPT, UR27, 0x80, URZ ;  /* 0x000000801b1b7890 */ /* 0x000fe4000fffe0ff */
[----:B------:R-:W-:Y:S02]  /*4310*/  UIADD3 UR29, UPT, UPT, UR29, 0x1, URZ ;  /* 0x000000011d1d7890 */ /* 0x000fe4000fffe0ff */
[----:B------:R-:W-:Y:S02]  /*4320*/  UPRMT UR27, UR28, 0x654, UR27 ;  /* 0x000006541c1b7896 */ /* 0x000fe4000800001b */
[----:B------:R-:W-:Y:S02]  /*4330*/  UISETP.NE.AND UP0, UPT, UR29, 0x2, UPT ;  /* 0x000000021d00788c */ /* 0x000fe4000bf05270 */
[----:B------:R-:W-:-:S02]  /*4340*/  UIADD3 UR30, UPT, UPT, UR30, 0x1, URZ ;  /* 0x000000011e1e7890 */ /* 0x000fc4000fffe0ff */
[----:B--2---:R-:W-:Y:S02]  /*4350*/  UIMAD.WIDE.U32 UR8, UR7, UR5, URZ ;  /* 0x00000005070872a5 */ /* 0x004fe4000f8e00ff */
[----:B-1----:R-:W-:Y:S01]  /*4360*/  @P0 IMAD.MOV.U32 R4, RZ, RZ, 0x1 ;  /* 0x00000001ff040424 */ /* 0x002fe200078e00ff */
[----:B------:R-:W1:Y:S03]  /*4370*/  LDCU UR5, c[0x0][0x5d0] ;  /* 0x0000ba00ff0577ac */ /* 0x000e660008000800 */
[----:B------:R2:W-:Y:S01]  /*4380*/  @P0 SYNCS.ARRIVE.TRANS64.RED.ART0 RZ, [UR27], R4 ;  /* 0x00000004ffff09a7 */ /* 0x0005e2000850041b */
[----:B------:R-:W-:Y:S02]  /*4390*/  UIADD3 UR6, UPT, UPT, UR7, -UR9, URZ ;  /* 0x8000000907067290 */ /* 0x000fe4000fffe0ff */
[----:B------:R-:W-:Y:S02]  /*43a0*/  USEL UR29, UR29, URZ, UP0 ;  /* 0x000000ff1d1d7287 */ /* 0x000fe40008000000 */
[----:B------:R-:W-:-:S04]  /*43b0*/  USHF.R.U32.HI UR6, URZ, UR20, UR6 ;  /* 0x00000014ff067299 */ /* 0x000fc80008011606 */
[----:B------:R-:W-:-:S04]  /*43c0*/  UIADD3 UR6, UPT, UPT, UR9, UR6, URZ ;  /* 0x0000000609067290 */ /* 0x000fc8000fffe0ff */
[----:B------:R-:W-:-:S04]  /*43d0*/  USHF.R.U32.HI UR8, URZ, UR19, UR6 ;  /* 0x00000013ff087299 */ /* 0x000fc80008011606 */
[----:B------:R-:W-:-:S04]  /*43e0*/  UIADD3 UR8, UPT, UPT, -UR8, URZ, URZ ;  /* 0x000000ff08087290 */ /* 0x000fc8000fffe1ff */
[----:B------:R-:W-:-:S04]  /*43f0*/  UIMAD UR8, UR4, UR8, UR7 ;  /* 0x00000008040872a4 */ /* 0x000fc8000f8e0207 */
[----:B-1----:R-:W-:Y:S01]  /*4400*/  UIMAD.WIDE.U32 UR12, UR8, UR5, URZ ;  /* 0x00000005080c72a5 */ /* 0x002fe2000f8e00ff */
[----:B------:R-:W1:Y:S06]  /*4410*/  LDCU.64 UR4, c[0x0][0x5d8] ;  /* 0x0000bb00ff0477ac */ /* 0x000e6c0008000a00 */
[----:B------:R-:W-:Y:S02]  /*4420*/  UMOV UR9, UR13 ;  /* 0x0000000d00097c82 */ /* 0x000fe40008000000 */
[----:B------:R-:W-:-:S04]  /*4430*/  UIADD3 UR6, UPT, UPT, UR8, -UR9, URZ ;  /* 0x8000000908067290 */ /* 0x000fc8000fffe0ff */
[----:B------:R-:W-:-:S04]  /*4440*/  USHF.R.U32.HI UR6, URZ, UR18, UR6 ;  /* 0x00000012ff067299 */ /* 0x000fc80008011606 */
[----:B------:R-:W-:-:S04]  /*4450*/  UIADD3 UR6, UPT, UPT, UR9, UR6, URZ ;  /* 0x0000000609067290 */ /* 0x000fc8000fffe0ff */
[----:B------:R-:W-:-:S04]  /*4460*/  USHF.R.U32.HI UR6, URZ, UR17, UR6 ;  /* 0x00000011ff067299 */ /* 0x000fc80008011606 */
[----:B-1----:R-:W-:-:S07]  /*4470*/  UIMAD.WIDE.U32 UR12, UR6, UR5, URZ ;  /* 0x00000005060c72a5 */ /* 0x002fce000f8e00ff */
[----:B------:R-:W-:Y:S02]  /*4480*/  UMOV UR9, UR13 ;  /* 0x0000000d00097c82 */ /* 0x000fe40008000000 */
[----:B------:R-:W-:-:S04]  /*4490*/  UIADD3 UR5, UPT, UPT, UR6, -UR9, URZ ;  /* 0x8000000906057290 */ /* 0x000fc8000fffe0ff */
[----:B------:R-:W-:-:S04]  /*44a0*/  USHF.R.U32.HI UR5, URZ, UR16, UR5 ;  /* 0x00000010ff057299 */ /* 0x000fc80008011605 */
[----:B------:R-:W-:-:S04]  /*44b0*/  UIADD3 UR9, UPT, UPT, UR9, UR5, URZ ;  /* 0x0000000509097290 */ /* 0x000fc8000fffe0ff */
[----:B------:R-:W-:-:S03]  /*44c0*/  USHF.R.U32.HI UR9, URZ, UR15, UR9 ;  /* 0x0000000fff097299 */ /* 0x000fc60008011609 */
[----:B------:R-:W1:Y:S01]  /*44d0*/  LDCU UR5, c[0x0][0x5cc] ;  /* 0x0000b980ff0577ac */ /* 0x000e620008000800 */
[----:B------:R-:W-:-:S04]  /*44e0*/  UIADD3 UR9, UPT, UPT, -UR9, URZ, URZ ;  /* 0x000000ff09097290 */ /* 0x000fc8000fffe1ff */
[----:B------:R-:W-:Y:S02]  /*44f0*/  UIMAD UR4, UR4, UR9, UR6 ;  /* 0x00000009040472a4 */ /* 0x000fe4000f8e0206 */
[----:B------:R-:W-:Y:S02]  /*4500*/  USEL UR9, URZ, 0x1, UP0 ;  /* 0x00000001ff097887 */ /* 0x000fe40008000000 */
[----:B------:R-:W-:Y:S02]  /*4510*/  UISETP.GE.AND UP0, UPT, UR7, 0x80, UPT ;  /* 0x000000800700788c */ /* 0x000fe4000bf06270 */
[----:B------:R-:W-:Y:S02]  /*4520*/  UIADD3 UR6, UPT, UPT, -UR6, URZ, URZ ;  /* 0x000000ff06067290 */ /* 0x000fe4000fffe1ff */
[----:B------:R-:W-:Y:S02]  /*4530*/  LOP3.LUT R2, R2, UR9, RZ, 0x3c, !PT ;  /* 0x0000000902027c12 */ /* 0x000fe4000f8e3cff */
[----:B-1----:R-:W-:-:S03]  /*4540*/  UIMAD UR6, UR5, UR6, UR8 ;  /* 0x00000006050672a4 */ /* 0x002fc6000f8e0208 */
[----:B--2---:R-:W-:Y:S09]  /*4550*/  BRA.U !UP0, `(.L_x_50) ;  /* 0xffffffe108ec7547 */ /* 0x004ff2000b83ffff */
.L_x_46:
[----:B------:R-:W-:-:S09]  /*4560*/  UISETP.NE.AND UP0, UPT, UR23, URZ, UPT ;  /* 0x000000ff1700728c */ /* 0x000fd2000bf05270 */
[----:B------:R-:W-:Y:S05]  /*4570*/  BRA.U UP0, `(.L_x_51) ;  /* 0x0000000100207547 */ /* 0x000fea000b800000 */
[----:B------:R-:W1:Y:S01]  /*4580*/  S2UR UR4, SR_CgaCtaId ;  /* 0x00000000000479c3 */ /* 0x000e620000008800 */
[----:B------:R-:W-:Y:S01]  /*4590*/  ELECT P0, URZ, PT ;  /* 0x0000000000ff782f */ /* 0x000fe20003800000 */
[----:B------:R-:W-:-:S06]  /*45a0*/  IMAD.MOV.U32 R2, RZ, RZ, 0x1 ;  /* 0x00000001ff027424 */ /* 0x000fcc00078e00ff */
[----:B------:R-:W-:Y:S06]  /*45b0*/  UVIRTCOUNT.DEALLOC.SMPOOL 0x80 ;  /* 0x000000800000784c */ /* 0x000fec0000000000 */
[----:B------:R-:W-:Y:S01]  /*45c0*/  @P0 MOV R3, 0x40 ;  /* 0x0000004000030802 */ /* 0x000fe20000000f00 */
[----:B-1----:R-:W-:-:S05]  /*45d0*/  @P0 IMAD.U32 R0, RZ, RZ, UR4 ;  /* 0x00000004ff000e24 */ /* 0x002fca000f8e00ff */
[----:B------:R-:W-:-:S05]  /*45e0*/  @P0 LEA R3, R0, R3, 0x18 ;  /* 0x0000000300030211 */ /* 0x000fca00078ec0ff */
[----:B------:R1:W-:Y:S02]  /*45f0*/  @P0 STS.U8 [R3], R2 ;  /* 0x0000000203000388 */ /* 0x0003e40000000000 */
.L_x_51:
[----:B------:R-:W-:Y:S06]  /*4600*/  BAR.SYNC.DEFER_BLOCKING 0x1, 0x80 ;  /* 0x0042000000007b1d */ /* 0x000fec0000010000 */
[----:B------:R-:W-:Y:S05]  /*4610*/  BRA.U UP0, `(.L_x_52) ;  /* 0x0000000100c47547 */ /* 0x000fea000b800000 */
[----:B-1----:R-:W1:Y:S01]  /*4620*/  S2R R3, SR_CgaCtaId ;  /* 0x0000000000037919 */ /* 0x002e620000008800 */
[----:B------:R-:W-:Y:S02]  /*4630*/  MOV R2, 0x400 ;  /* 0x0000040000027802 */ /* 0x000fe40000000f00 */
[----:B------:R-:W-:Y:S01]  /*4640*/  LOP3.LUT R4, R0, 0x1, RZ, 0x3c, !PT ;  /* 0x0000000100047812 */ /* 0x000fe200078e3cff */
[----:B------:R-:W-:Y:S01]  /*4650*/  IMAD.MOV.U32 R0, RZ, RZ, 0x1 ;  /* 0x00000001ff007424 */ /* 0x000fe200078e00ff */
[----:B-1----:R-:W-:-:S05]  /*4660*/  LEA R2, R3, R2, 0x18 ;  /* 0x0000000203027211 */ /* 0x002fca00078ec0ff */
[----:B------:R-:W-:-:S05]  /*4670*/  VIADD R5, R2, 0x90 ;  /* 0x0000009002057836 */ /* 0x000fca0000000000 */
[----:B------:R-:W-:-:S04]  /*4680*/  PRMT R5, R4, 0x654, R5 ;  /* 0x0000065404057816 */ /* 0x000fc80000000005 */
[----:B------:R1:W-:Y:S01]  /*4690*/  SYNCS.ARRIVE.TRANS64.RED.ART0 RZ, [R5+URZ], R0 ;  /* 0x0000000005ff79a7 */ /* 0x0003e200085004ff */
[----:B------:R-:W2:Y:S02]  /*46a0*/  SYNCS.PHASECHK.TRANS64.TRYWAIT P0, [R2+URZ+0x90], RZ ;  /* 0x000090ff020075a7 */ /* 0x000ea400080011ff */
[----:B-12---:R-:W-:Y:S05]  /*46b0*/  @!P0 BRA `(.L_x_53) ;  /* 0x0000000400848947 */ /* 0x006fea0003800000 */
.L_x_67:
[----:B------:R-:W-:Y:S01]  /*46c0*/  NOP ;  /* 0x0000000000007918 */ /* 0x000fe20000000000 */
[----:B------:R-:W-:Y:S01]  /*46d0*/  MOV R0, 0x50 ;  /* 0x0000005000007802 */ /* 0x000fe20000000f00 */
[----:B------:R-:W-:Y:S01]  /*46e0*/  ULOP3.LUT UR8, UR11, 0xffff, URZ, 0xc0, !UPT ;  /* 0x0000ffff0b087892 */ /* 0x000fe2000f8ec0ff */
[----:B------:R-:W-:Y:S02]  /*46f0*/  UMOV UR5, 0x1 ;  /* 0x0000000100057882 */ /* 0x000fe40000000000 */
[----:B------:R-:W-:Y:S01]  /*4700*/  LEA R3, R3, R0, 0x18 ;  /* 0x0000000003037211 */ /* 0x000fe200078ec0ff */
[----:B------:R-:W-:Y:S01]  /*4710*/  USHF.R.U32.HI UR8, URZ, 0x5, UR8 ;  /* 0x00000005ff087899 */ /* 0x000fe20008011608 */
[----:B------:R-:W-:-:S03]  /*4720*/  UMOV UR4, 0xff ;  /* 0x000000ff00047882 */ /* 0x000fc60000000000 */
[----:B------:R-:W2:Y:S01]  /*4730*/  LDS R0, [R3] ;  /* 0x0000000003007984 */ /* 0x000ea20000000800 */
[----:B------:R-:W-:Y:S02]  /*4740*/  UIADD3 UR7, UPT, UPT, UR8, 0x10, URZ ;  /* 0x0000001008077890 */ /* 0x000fe4000fffe0ff */
[----:B------:R-:W-:Y:S02]  /*4750*/  USHF.L.U32 UR4, UR4, UR8, URZ ;  /* 0x0000000804047299 */ /* 0x000fe400080006ff */
[----:B------:R-:W-:-:S04]  /*4760*/  USHF.L.U32 UR7, UR5, UR7, URZ ;  /* 0x0000000705077299 */ /* 0x000fc800080006ff */
[----:B------:R-:W-:-:S04]  /*4770*/  ULOP3.LUT UR7, UR7, UR4, URZ, 0xfc, !UPT ;  /* 0x0000000407077292 */ /* 0x000fc8000f8efcff */
[----:B------:R-:W-:Y:S01]  /*4780*/  ULOP3.LUT UR5, UR7, 0xffff, URZ, 0xc0, !UPT ;  /* 0x0000ffff07057892 */ /* 0x000fe2000f8ec0ff */
[----:B--2---:R-:W-:-:S13]  /*4790*/  R2UR UR6, R0 ;  /* 0x00000000000672ca */ /* 0x004fda00000e0000 */
[----:B------:R-:W-:-:S04]  /*47a0*/  ULOP3.LUT UR4, UR7, 0xffff, UR6, 0x80, !UPT ;  /* 0x0000ffff07047892 */ /* 0x000fc8000f8e8006 */
[----:B------:R-:W-:-:S09]  /*47b0*/  UISETP.NE.AND UP0, UPT, UR4, UR5, UPT ;  /* 0x000000050400728c */ /* 0x000fd2000bf05270 */
[----:B------:R-:W-:Y:S05]  /*47c0*/  BRA.U UP0, `(.L_x_54) ;  /* 0x00000001004c7547 */ /* 0x000fea000b800000 */
[----:B------:R-:W-:Y:S02]  /*47d0*/  USHF.R.U32.HI UR4, URZ, 0x10, UR7 ;  /* 0x00000010ff047899 */ /* 0x000fe40008011607 */
[----:B------:R-:W-:-:S04]  /*47e0*/  USHF.R.U32.HI UR5, URZ, 0x10, UR6 ;  /* 0x00000010ff057899 */ /* 0x000fc80008011606 */
[----:B------:R-:W-:-:S04]  /*47f0*/  ULOP3.LUT UR5, UR5, UR4, URZ, 0xc0, !UPT ;  /* 0x0000000405057292 */ /* 0x000fc8000f8ec0ff */
[----:B------:R-:W-:-:S09]  /*4800*/  UISETP.NE.AND UP0, UPT, UR5, UR4, UPT ;  /* 0x000000040500728c */ /* 0x000fd2000bf05270 */
[----:B------:R-:W-:Y:S05]  /*4810*/  BRA.U UP0, `(.L_x_55) ;  /* 0x00000001002c7547 */ /* 0x000fea000b800000 */
[----:B-1----:R-:W1:Y:S01]  /*4820*/  S2R R2, SR_LANEID ;  /* 0x0000000000027919 */ /* 0x002e620000000000 */
[----:B------:R-:W-:Y:S01]  /*4830*/  ULOP3.LUT UR7, URZ, UR7, URZ, 0x33, !UPT ;  /* 0x00000007ff077292 */ /* 0x000fe2000f8e33ff */
[----:B------:R-:W-:Y:S02]  /*4840*/  VOTEU.ANY UR5, UPT, PT ;  /* 0x0000000000057886 */ /* 0x000fe400038e0100 */
[----:B------:R-:W-:-:S03]  /*4850*/  UFLO.U32 UR5, UR5 ;  /* 0x00000005000572bd */ /* 0x000fc600080e0000 */
[----:B------:R-:W-:-:S04]  /*4860*/  IMAD.U32 R0, RZ, RZ, UR7 ;  /* 0x00000007ff007e24 */ /* 0x000fc8000f8e00ff */
[----:B------:R-:W2:Y:S02]  /*4870*/  REDUX UR4, R0 ;  /* 0x00000000000473c4 */ /* 0x000ea40000000000 */
[----:B------:R3:W-:Y:S01]  /*4880*/  UTCATOMSWS.AND URZ, UR7 ;  /* 0x0000000700ff79e3 */ /* 0x0007e20008000000 */
[----:B-1----:R-:W-:Y:S02]  /*4890*/  ISETP.EQ.U32.AND P0, PT, R2, UR5, PT ;  /* 0x0000000502007c0c */ /* 0x002fe4000bf02070 */
[----:B--2---:R-:W-:-:S11]  /*48a0*/  MOV R2, UR4 ;  /* 0x0000000400027c02 */ /* 0x004fd60008000f00 */
[----:B------:R3:W-:Y:S01]  /*48b0*/  @P0 ATOMS.AND RZ, [R3], R2 ;  /* 0x0000000203ff038c */ /* 0x0007e20002800000 */
[----:B------:R-:W-:Y:S05]  /*48c0*/  BRA `(.L_x_56) ;  /* 0x0000000000147947 */ /* 0x000fea0003800000 */
.L_x_55:
[----:B-1----:R-:W-:Y:S02]  /*48d0*/  MOV R2, 0x48f0 ;  /* 0x000048f000027802 */ /* 0x002fe40000000f00 */
[----:B------:R-:W-:Y:S05]  /*48e0*/  CALL.REL.NOINC `($__internal_0_$__cuda_sm10x_tcgen05_guardrail_trap_col_being_dealloced_not_returned_by_alloc) ;  /* 0x00000004000c7944 */ /* 0x000fea0003c00000 */
[----:B------:R-:W-:Y:S05]  /*48f0*/  BRA `(.L_x_56) ;  /* 0x0000000000087947 */ /* 0x000fea0003800000 */
.L_x_54:
[----:B-1----:R-:W-:Y:S02]  /*4900*/  MOV R2, 0x4920 ;  /* 0x0000492000027802 */ /* 0x002fe40000000f00 */
[----:B------:R-:W-:Y:S05]  /*4910*/  CALL.REL.NOINC `($__internal_2_$__cuda_sm10x_tcgen05_guardrail_trap_unallocated_columns_being_dealloced) ;  /* 0x0000000400187944 */ /* 0x000fea0003c00000 */
.L_x_56:
[----:B------:R-:W-:Y:S01]  /*4920*/  NOP ;  /* 0x0000000000007918 */ /* 0x000fe20000000000 */
.L_x_52:
[----:B------:R-:W-:-:S04]  /*4930*/  DEPBAR.LE SB0, 0x0 ;  /* 0x000080000000791a */ /* 0x000fc80000000000 */
[----:B---3--:R-:W-:Y:S05]  /*4940*/  EXIT ;  /* 0x000000000000794d */ /* 0x008fea0003800000 */
.L_x_19:
[----:B------:R-:W-:Y:S02]  /*4950*/  MOV R2, UR4 ;  /* 0x0000000400027c02 */ /* 0x000fe40008000f00 */
[----:B------:R-:W-:Y:S02]  /*4960*/  MOV R3, UR4 ;  /* 0x0000000400037c02 */ /* 0x000fe40008000f00 */
[----:B------:R-:W-:-:S07]  /*4970*/  MOV R0, UR9 ;  /* 0x0000000900007c02 */ /* 0x000fce0008000f00 */
.L_x_57:
[----:B-1----:R1:W2:Y:S02]  /*4980*/  SYNCS.PHASECHK.TRANS64.TRYWAIT P0, [R0+URZ+0x38], R3 ;  /* 0x00003803000075a7 */ /* 0x0022a400080011ff */
[----:B--2---:R-:W-:Y:S05]  /*4990*/  @!P0 NANOSLEEP.SYNCS 0x989680 ;  /* 0x009896800000895d */ /* 0x004fea0003900000 */
[----:B------:R-:W2:Y:S02]  /*49a0*/  @!P0 SYNCS.PHASECHK.TRANS64 P0, [R0+URZ+0x38], R3 ;  /* 0x00003803000085a7 */ /* 0x000ea400080010ff */
[----:B--2---:R-:W-:Y:S05]  /*49b0*/  @!P0 BRA `(.L_x_57) ;  /* 0xfffffffc00f08947 */ /* 0x004fea000383ffff */
[----:B------:R-:W-:Y:S05]  /*49c0*/  BRA `(.L_x_18) ;  /* 0xffffffc4002c7947 */ /* 0x000fea000383ffff */
.L_x_23:
[----:B------:R-:W-:Y:S02]  /*49d0*/  MOV R2, UR6 ;  /* 0x0000000600027c02 */ /* 0x000fe40008000f00 */
[----:B------:R-:W-:Y:S02]  /*49e0*/  MOV R3, UR6 ;  /* 0x0000000600037c02 */ /* 0x000fe40008000f00 */
[----:B------:R-:W-:-:S07]  /*49f0*/  MOV R0, UR5 ;  /* 0x0000000500007c02 */ /* 0x000fce0008000f00 */
.L_x_58:
[----:B-1----:R1:W5:Y:S02]  /*4a00*/  SYNCS.PHASECHK.TRANS64.TRYWAIT P0, [R0+URZ+0x38], R3 ;  /* 0x00003803000075a7 */ /* 0x00236400080011ff */
[----:B-----5:R-:W-:Y:S05]  /*4a10*/  @!P0 NANOSLEEP.SYNCS 0x989680 ;  /* 0x009896800000895d */ /* 0x020fea0003900000 */
[----:B------:R-:W5:Y:S02]  /*4a20*/  @!P0 SYNCS.PHASECHK.TRANS64 P0, [R0+URZ+0x38], R3 ;  /* 0x00003803000085a7 */ /* 0x000f6400080010ff */
[----:B-----5:R-:W-:Y:S05]  /*4a30*/  @!P0 BRA `(.L_x_58) ;  /* 0xfffffffc00f08947 */ /* 0x020fea000383ffff */
[----:B------:R-:W-:Y:S05]  /*4a40*/  BRA `(.L_x_59) ;  /* 0xffffffc8007c7947 */ /* 0x000fea000383ffff */
.L_x_27:
[----:B------:R-:W-:Y:S02]  /*4a50*/  MOV R0, UR6 ;  /* 0x0000000600007c02 */ /* 0x000fe40008000f00 */
[----:B------:R-:W-:-:S07]  /*4a60*/  MOV R3, R2 ;  /* 0x0000000200037202 */ /* 0x000fce0000000f00 */
.L_x_60:
[----:B-1----:R1:W4:Y:S02]  /*4a70*/  SYNCS.PHASECHK.TRANS64.TRYWAIT P0, [R0+URZ+0x80], R3 ;  /* 0x00008003000075a7 */ /* 0x00232400080011ff */
[----:B----4-:R-:W-:Y:S05]  /*4a80*/  @!P0 NANOSLEEP.SYNCS 0x989680 ;  /* 0x009896800000895d */ /* 0x010fea0003900000 */
[----:B------:R-:W4:Y:S02]  /*4a90*/  @!P0 SYNCS.PHASECHK.TRANS64 P0, [R0+URZ+0x80], R3 ;  /* 0x00008003000085a7 */ /* 0x000f2400080010ff */
[----:B----4-:R-:W-:Y:S05]  /*4aa0*/  @!P0 BRA `(.L_x_60) ;  /* 0xfffffffc00f08947 */ /* 0x010fea000383ffff */
[----:B------:R-:W-:Y:S05]  /*4ab0*/  BRA `(.L_x_26) ;  /* 0xffffffcc007c7947 */ /* 0x000fea000383ffff */
.L_x_30:
[----:B------:R-:W-:Y:S02]  /*4ac0*/  MOV R2, UR10 ;  /* 0x0000000a00027c02 */ /* 0x000fe40008000f00 */
[----:B------:R-:W-:Y:S02]  /*4ad0*/  MOV R3, UR10 ;  /* 0x0000000a00037c02 */ /* 0x000fe40008000f00 */
[----:B------:R-:W-:Y:S07]  /*4ae0*/  MOV R0, UR5 ;  /* 0x0000000500007c02 */ /* 0x000fee0008000f00 */
.L_x_61:
[----:B-1----:R1:W4:Y:S02]  /*4af0*/  SYNCS.PHASECHK.TRANS64.TRYWAIT P0, [R0+URZ], R3 ;  /* 0x00000003000075a7 */ /* 0x00232400080011ff */
[----:B----4-:R-:W-:Y:S05]  /*4b00*/  @!P0 NANOSLEEP.SYNCS 0x989680 ;  /* 0x009896800000895d */ /* 0x010fea0003900000 */
[----:B------:R-:W4:Y:S02]  /*4b10*/  @!P0 SYNCS.PHASECHK.TRANS64 P0, [R0+URZ], R3 ;  /* 0x00000003000085a7 */ /* 0x000f2400080010ff */
[----:B----4-:R-:W-:Y:S05]  /*4b20*/  @!P0 BRA `(.L_x_61) ;  /* 0xfffffffc00f08947 */ /* 0x010fea000383ffff */
[----:B------:R-:W-:Y:S05]  /*4b30*/  BRA `(.L_x_29) ;  /* 0xffffffcc00c07947 */ /* 0x000fea000383ffff */
.L_x_34:
[----:B------:R-:W-:-:S07]  /*4b40*/  MOV R3, R2 ;  /* 0x0000000200037202 */ /* 0x000fce0000000f00 */
.L_x_62:
[----:B-----5:R5:W4:Y:S02]  /*4b50*/  SYNCS.PHASECHK.TRANS64.TRYWAIT P0, [R0+URZ+0x80], R3 ;  /* 0x00008003000075a7 */ /* 0x020b2400080011ff */
[----:B----4-:R-:W-:Y:S05]  /*4b60*/  @!P0 NANOSLEEP.SYNCS 0x989680 ;  /* 0x009896800000895d */ /* 0x010fea0003900000 */
[----:B------:R-:W4:Y:S02]  /*4b70*/  @!P0 SYNCS.PHASECHK.TRANS64 P0, [R0+URZ+0x80], R3 ;  /* 0x00008003000085a7 */ /* 0x000f2400080010ff */
[----:B----4-:R-:W-:Y:S05]  /*4b80*/  @!P0 BRA `(.L_x_62) ;  /* 0xfffffffc00f08947 */ /* 0x010fea000383ffff */
[----:B------:R-:W-:Y:S05]  /*4b90*/  BRA `(.L_x_24) ;  /* 0xffffffd0006c7947 */ /* 0x000fea000383ffff */
.L_x_42:
[----:B------:R-:W-:-:S07]  /*4ba0*/  MOV R7, R6 ;  /* 0x0000000600077202 */ /* 0x000fce0000000f00 */
.L_x_63:
[----:B-1----:R1:W2:Y:S02]  /*4bb0*/  SYNCS.PHASECHK.TRANS64.TRYWAIT P0, [R3+URZ], R7 ;  /* 0x00000007030075a7 */ /* 0x0022a400080011ff */
[----:B--2---:R-:W-:Y:S05]  /*4bc0*/  @!P0 NANOSLEEP.SYNCS 0x989680 ;  /* 0x009896800000895d */ /* 0x004fea0003900000 */
[----:B------:R-:W2:Y:S02]  /*4bd0*/  @!P0 SYNCS.PHASECHK.TRANS64 P0, [R3+URZ], R7 ;  /* 0x00000007030085a7 */ /* 0x000ea400080010ff */
[----:B--2---:R-:W-:Y:S05]  /*4be0*/  @!P0 BRA `(.L_x_63) ;  /* 0xfffffffc00f08947 */ /* 0x004fea000383ffff */
[----:B------:R-:W-:Y:S05]  /*4bf0*/  BRA `(.L_x_41) ;  /* 0xffffffd4001c7947 */ /* 0x000fea000383ffff */
.L_x_45:
[----:B------:R-:W-:-:S07]  /*4c00*/  MOV R3, R2 ;  /* 0x0000000200037202 */ /* 0x000fce0000000f00 */
.L_x_64:
[----:B-1----:R1:W2:Y:S02]  /*4c10*/  SYNCS.PHASECHK.TRANS64.TRYWAIT P0, [R7+URZ], R3 ;  /* 0x00000003070075a7 */ /* 0x0022a400080011ff */
[----:B--2---:R-:W-:Y:S05]  /*4c20*/  @!P0 NANOSLEEP.SYNCS 0x989680 ;  /* 0x009896800000895d */ /* 0x004fea0003900000 */
[----:B------:R-:W2:Y:S02]  /*4c30*/  @!P0 SYNCS.PHASECHK.TRANS64 P0, [R7+URZ], R3 ;  /* 0x00000003070085a7 */ /* 0x000ea400080010ff */
[----:B--2---:R-:W-:Y:S05]  /*4c40*/  @!P0 BRA `(.L_x_64) ;  /* 0xfffffffc00f08947 */ /* 0x004fea000383ffff */
[----:B------:R-:W-:Y:S05]  /*4c50*/  BRA `(.L_x_44) ;  /* 0xffffffd400847947 */ /* 0x000fea000383ffff */
.L_x_47:
[----:B------:R-:W-:Y:S02]  /*4c60*/  MOV R4, UR27 ;  /* 0x0000001b00047c02 */ /* 0x000fe40008000f00 */
[----:B------:R-:W-:-:S07]  /*4c70*/  MOV R7, R6 ;  /* 0x0000000600077202 */ /* 0x000fce0000000f00 */
.L_x_65:
[----:B-1----:R1:W2:Y:S02]  /*4c80*/  SYNCS.PHASECHK.TRANS64.TRYWAIT P0, [R4+URZ+0x70], R7 ;  /* 0x00007007040075a7 */ /* 0x0022a400080011ff */
[----:B--2---:R-:W-:Y:S05]  /*4c90*/  @!P0 NANOSLEEP.SYNCS 0x989680 ;  /* 0x009896800000895d */ /* 0x004fea0003900000 */
[----:B------:R-:W2:Y:S02]  /*4ca0*/  @!P0 SYNCS.PHASECHK.TRANS64 P0, [R4+URZ+0x70], R7 ;  /* 0x00007007040085a7 */ /* 0x000ea400080010ff */
[----:B--2---:R-:W-:Y:S05]  /*4cb0*/  @!P0 BRA `(.L_x_65) ;  /* 0xfffffffc00f08947 */ /* 0x004fea000383ffff */
[----:B------:R-:W-:Y:S05]  /*4cc0*/  BRA `(.L_x_66) ;  /* 0xffffffdc00687947 */ /* 0x000fea000383ffff */
.L_x_53:
[----:B-1----:R1:W2:Y:S02]  /*4cd0*/  SYNCS.PHASECHK.TRANS64.TRYWAIT P0, [R2+URZ+0x90], RZ ;  /* 0x000090ff020075a7 */ /* 0x0022a400080011ff */
[----:B--2---:R-:W-:Y:S05]  /*4ce0*/  @!P0 NANOSLEEP.SYNCS 0x989680 ;  /* 0x009896800000895d */ /* 0x004fea0003900000 */
[----:B------:R-:W2:Y:S02]  /*4cf0*/  @!P0 SYNCS.PHASECHK.TRANS64 P0, [R2+URZ+0x90], RZ ;  /* 0x000090ff020085a7 */ /* 0x000ea400080010ff */
[----:B--2---:R-:W-:Y:S05]  /*4d00*/  @!P0 BRA `(.L_x_53) ;  /* 0xfffffffc00f08947 */ /* 0x004fea000383ffff */
[----:B------:R-:W-:Y:S05]  /*4d10*/  BRA `(.L_x_67) ;  /* 0xfffffff800687947 */ /* 0x000fea000383ffff */
        .weak           $__internal_0_$__cuda_sm10x_tcgen05_guardrail_trap_col_being_dealloced_not_returned_by_alloc
        .type           $__internal_0_$__cuda_sm10x_tcgen05_guardrail_trap_col_being_dealloced_not_returned_by_alloc,@function
        .size           $__internal_0_$__cuda_sm10x_tcgen05_guardrail_trap_col_being_dealloced_not_returned_by_alloc,($__internal_1_$__cuda_sm10x_tcgen05_guardrail_trap_phase_invalid_during_alloc - $__internal_0_$__cuda_sm10x_tcgen05_guardrail_trap_col_being_dealloced_not_returned_by_alloc)
$__internal_0_$__cuda_sm10x_tcgen05_guardrail_trap_col_being_dealloced_not_returned_by_alloc:
[----:B------:R-:W-:Y:S05]  /*4d20*/  BPT.TRAP 0x1 ;  /* 0x000000040000795c */ /* 0x000fea0000300000 */
[----:B------:R-:W-:-:S04]  /*4d30*/  HFMA2 R3, -RZ, RZ, 0, 0 ;  /* 0x00000000ff037431 */ /* 0x000fc800000001ff */
[----:B------:R-:W-:Y:S05]  /*4d40*/  RET.REL.NODEC R2 `(kernel_cutlass_kernel_cudnngemm_swigludense_gemm_persistent_swigluPersistentDenseGemmKernel_object_at__TiledMMA_ThrLayoutVMNK21111000_PermutationMNK____MMAAtom_ThrID21_ShapeMNK25612816_TV_0) ;  /* 0xffffffb002ac7950 */ /* 0x000fea0003c3ffff */
        .weak           $__internal_1_$__cuda_sm10x_tcgen05_guardrail_trap_phase_invalid_during_alloc
        .type           $__internal_1_$__cuda_sm10x_tcgen05_guardrail_trap_phase_invalid_during_alloc,@function
        .size           $__internal_1_$__cuda_sm10x_tcgen05_guardrail_trap_phase_invalid_during_alloc,($__internal_2_$__cuda_sm10x_tcgen05_guardrail_trap_unallocated_columns_being_dealloced - $__internal_1_$__cuda_sm10x_tcgen05_guardrail_trap_phase_invalid_during_alloc)
$__internal_1_$__cuda_sm10x_tcgen05_guardrail_trap_phase_invalid_during_alloc:
[----:B------:R-:W-:Y:S05]  /*4d50*/  BPT.TRAP 0x1 ;  /* 0x000000040000795c */ /* 0x000fea0000300000 */
[----:B------:R-:W-:-:S04]  /*4d60*/  MOV R3, 0x0 ;  /* 0x0000000000037802 */ /* 0x000fc80000000f00 */
[----:B------:R-:W-:Y:S05]  /*4d70*/  RET.REL.NODEC R2 `(kernel_cutlass_kernel_cudnngemm_swigludense_gemm_persistent_swigluPersistentDenseGemmKernel_object_at__TiledMMA_ThrLayoutVMNK21111000_PermutationMNK____MMAAtom_ThrID21_ShapeMNK25612816_TV_0) ;  /* 0xffffffb002a07950 */ /* 0x000fea0003c3ffff */
        .weak           $__internal_2_$__cuda_sm10x_tcgen05_guardrail_trap_unallocated_columns_being_dealloced
        .type           $__internal_2_$__cuda_sm10x_tcgen05_guardrail_trap_unallocated_columns_being_dealloced,@function
        .size           $__internal_2_$__cuda_sm10x_tcgen05_guardrail_trap_unallocated_columns_being_dealloced,(.L_x_71 - $__internal_2_$__cuda_sm10x_tcgen05_guardrail_trap_unallocated_columns_being_dealloced)
$__internal_2_$__cuda_sm10x_tcgen05_guardrail_trap_unallocated_columns_being_dealloced:
[----:B------:R-:W-:Y:S05]  /*4d80*/  BPT.TRAP 0x1 ;  /* 0x000000040000795c */ /* 0x000fea0000300000 */
[----:B------:R-:W-:-:S04]  /*4d90*/  HFMA2 R3, -RZ, RZ, 0, 0 ;  /* 0x00000000ff037431 */ /* 0x000fc800000001ff */
[----:B------:R-:W-:Y:S05]  /*4da0*/  RET.REL.NODEC R2 `(kernel_cutlass_kernel_cudnngemm_swigludense_gemm_persistent_swigluPersistentDenseGemmKernel_object_at__TiledMMA_ThrLayoutVMNK21111000_PermutationMNK____MMAAtom_ThrID21_ShapeMNK25612816_TV_0) ;  /* 0xffffffb002947950 */ /* 0x000fea0003c3ffff */
.L_x_68:
[----:B------:R-:W-:-:S00]  /*4db0*/  BRA `(.L_x_68) ;  /* 0xfffffffc00fc7947 */ /* 0x000fc0000383ffff */
[----:B------:R-:W-:-:S00]  /*4dc0*/  NOP ;  /* 0x0000000000007918 */ /* 0x000fc00000000000 */
        /* <DEDUP_REMOVED lines=11> */
.L_x_71:


//--------------------- .nv.shared.kernel_cutlass_kernel_cudnngemm_swigludense_gemm_persistent_swigluPersistentDenseGemmKernel_object_at__TiledMMA_ThrLayoutVMNK21111000_PermutationMNK____MMAAtom_ThrID21_ShapeMNK25612816_TV_0 --------------------------
	.section	.nv.shared.kernel_cutlass_kernel_cudnngemm_swigludense_gemm_persistent_swigluPersistentDenseGemmKernel_object_at__TiledMMA_ThrLayoutVMNK21111000_PermutationMNK____MMAAtom_ThrID21_ShapeMNK25612816_TV_0,"aw",@nobits
	.sectionflags	@""
	.align	1024
	.zero		1024


//--------------------- .nv.shared.reserved.0     --------------------------
	.section	.nv.shared.reserved.0,"aw",@nobits
	.align	8
	.weak		__nv_reservedSMEM_offset_0_alias
	.size		__nv_reservedSMEM_offset_0_alias, 0, 64
	.other		__nv_reservedSMEM_offset_0_alias,@"STO_CUDA_RESERVED_SHARED STV_DEFAULT"
__nv_reservedSMEM_offset_0_alias:
	.zero		0
.nv.shared.reserved.0:
	.zero		64
	.weak		__nv_reservedSMEM_allocation_phase
	.type		__nv_reservedSMEM_allocation_phase,@object
	.size		__nv_reservedSMEM_allocation_phase,(.L_0 - __nv_reservedSMEM_allocation_phase)
__nv_reservedSMEM_allocation_phase:
	.zero		1
.L_0:
	.zero		7
	.weak		__nv_reservedSMEM_devtool_atexit_pc
	.type		__nv_reservedSMEM_devtool_atexit_pc,@object
	.size		__nv_reservedSMEM_devtool_atexit_pc,(__nv_reservedSMEM_allocation_mask - __nv_reservedSMEM_devtool_atexit_pc)
__nv_reservedSMEM_devtool_atexit_pc:
	.zero		8
	.weak		__nv_reservedSMEM_allocation_mask
	.type		__nv_reservedSMEM_allocation_mask,@object
	.size		__nv_reservedSMEM_allocation_mask,(.L_2 - __nv_reservedSMEM_allocation_mask)
__nv_reservedSMEM_allocation_mask:
	.zero		4
.L_2:
	.zero		4
	.weak		__nv_reservedSMEM_tmem_allocation_pipeline_mbarrier
	.type		__nv_reservedSMEM_tmem_allocation_pipeline_mbarrier,@object
	.size		__nv_reservedSMEM_tmem_allocation_pipeline_mbarrier,(__nv_reservedSMEM_tmem_allocation_pipeline_mbarrier_parity - __nv_reservedSMEM_tmem_allocation_pipeline_mbarrier)
__nv_reservedSMEM_tmem_allocation_pipeline_mbarrier:
	.zero		8
	.weak		__nv_reservedSMEM_tmem_allocation_pipeline_mbarrier_parity
	.type		__nv_reservedSMEM_tmem_allocation_pipeline_mbarrier_parity,@object
	.size		__nv_reservedSMEM_tmem_allocation_pipeline_mbarrier_parity,(.L_4 - __nv_reservedSMEM_tmem_allocation_pipeline_mbarrier_parity)
__nv_reservedSMEM_tmem_allocation_pipeline_mbarrier_parity:
	.zero		4
.L_4:


//--------------------- .nv.constant0.kernel_cutlass_kernel_cudnngemm_swigludense_gemm_persistent_swigluPersistentDenseGemmKernel_object_at__TiledMMA_ThrLayoutVMNK21111000_PermutationMNK____MMAAtom_ThrID21_ShapeMNK25612816_TV_0 --------------------------
	.section	.nv.constant0.kernel_cutlass_kernel_cudnngemm_swigludense_gemm_persistent_swigluPersistentDenseGemmKernel_object_at__TiledMMA_ThrLayoutVMNK21111000_PermutationMNK____MMAAtom_ThrID21_ShapeMNK25612816_TV_0,"a",@progbits
	.sectionflags	@""
	.align	4
.nv.constant0.kernel_cutlass_kernel_cudnngemm_swigludense_gemm_persistent_swigluPersistentDenseGemmKernel_object_at__TiledMMA_ThrLayoutVMNK21111000_PermutationMNK____MMAAtom_ThrID21_ShapeMNK25612816_TV_0:
	.zero		1512


//--------------------- SYMBOLS --------------------------

	.type		.nv.reservedSmem.offset0,@object
	.size		.nv.reservedSmem.offset0,0x4
	.type		.nv.reservedSmem.cap,@object
	.size		.nv.reservedSmem.cap,0x4
